	.target	sm_100a

	.elftype	@"ET_EXEC"


//--------------------- .note.nv.tkinfo           --------------------------
	.section	.note.nv.tkinfo,"",@"SHT_NOTE"
	.sectionflags	@"SHF_NOTE_NV_TKINFO"
	.tkinfo
        /*0018*/ 	.word	0x00000002
        /*0030*/ 	.string	""
        /*0030*/ 	.string	"ptxas"
        /*0030*/ 	.string	"Cuda compilation tools, release 13.0, V13.0.88"
        /*0030*/ 	.string	"Build cuda_13.0.r13.0/compiler.36424714_0"
        /*0030*/ 	.string	"-arch sm_100a -m 64 "



//--------------------- .note.nv.cuinfo           --------------------------
	.section	.note.nv.cuinfo,"",@"SHT_NOTE"
	.sectionflags	@"SHF_NOTE_NV_CUINFO"
        /*0018*/ 	.short	0x0002
        /*001a*/ 	.short	0x0064
        /*001c*/ 	.short	0x0082
	.zero		2


//--------------------- .nv.info                  --------------------------
	.section	.nv.info,"",@"SHT_CUDA_INFO"
	.align	4


	//----- nvinfo : EIATTR_REGCOUNT
	.align		4
        /*0000*/ 	.byte	0x04, 0x2f
        /*0002*/ 	.short	(.L_19 - .L_18)
	.align		4
.L_18:
        /*0004*/ 	.word	index@(_ZN7cutlass13device_kernelINS_4gemm6kernel13GemmUniversalIN4cute5tupleIJiiiiEEENS1_10collective13CollectiveMmaINS1_35MainloopSm100TmaUmmaWarpSpecializedILi2ELi2ELi4ENS5_IJNS4_1CILi1EEESB_SB_EEEEENS5_IJNSA_ILi64EEENSA_ILi128EEESF_EEEfNS5_IJSB_llEEEfNS5_IJlSB_lEEENS4_8TiledMMAINS4_8MMA_AtomIJNS4_17SM100_MMA_TF32_SSINS_10tfloat32_tESM_fLi64ELi128ELNS4_4UMMA5MajorE1ELSO_0ELNSN_7ScaleInE0ELSP_0EEEEEENS4_6LayoutISC_NS5_IJNSA_ILi0EEEST_ST_EEEEENS5_IJNS4_10UnderscoreESW_SW_EEEEENS4_13SM90_TMA_LOADENS4_14ComposedLayoutINS4_7SwizzleILi2ELi5ELi2EEENS4_18smem_ptr_flag_bitsILi32EEENSS_INS5_IJNSA_ILi32EEENSA_ILi4EEEEEENS5_IJSB_S15_EEEEEEEvNS4_8identityESZ_NS10_INS11_ILi3ELi4ELi3EEES14_NSS_INS5_IJNSA_ILi8EEES15_EEENS5_IJS15_SB_EEEEEEEvS1B_EENS_8epilogue10collective18CollectiveEpilogueINS1J_23Sm100TmaWarpSpecializedILi4ELi2ELi16ELb1ELb0EEEJSG_NS5_IJNSS_ISE_SB_EENSS_IS15_SB_EEEEEfSI_fSI_NS1J_6fusion15FusionCallbacksIS1N_NS1R_17LinearCombinationIffffLNS_15FloatRoundStyleE2EEESG_S1Q_JEEENS4_5SM1004TMEM4LOAD26SM100_TMEM_LOAD_16dp128b8xESZ_S1H_NS4_17SM75_U32x4_LDSM_NENS4_14SM90_TMA_STOREES1H_NS4_17SM90_U32x4_STSM_NENS4_39AutoVectorizingCopyWithAssumedAlignmentILi128EEEEEEvvEEEEvNT_6ParamsE)
        /*0008*/ 	.word	0x0000005e


	//----- nvinfo : EIATTR_FRAME_SIZE
	.align		4
.L_19:
        /*000c*/ 	.byte	0x04, 0x11
        /*000e*/ 	.short	(.L_21 - .L_20)
	.align		4
.L_20:
        /*0010*/ 	.word	index@($__internal_2_$__cuda_sm10x_tcgen05_guardrail_trap_unallocated_columns_being_dealloced)
        /*0014*/ 	.word	0x00000000


	//----- nvinfo : EIATTR_FRAME_SIZE
	.align		4
.L_21:
        /*0018*/ 	.byte	0x04, 0x11
        /*001a*/ 	.short	(.L_23 - .L_22)
	.align		4
.L_22:
        /*001c*/ 	.word	index@($__internal_1_$__cuda_sm10x_tcgen05_guardrail_trap_phase_invalid_during_alloc)
        /*0020*/ 	.word	0x00000000


	//----- nvinfo : EIATTR_FRAME_SIZE
	.align		4
.L_23:
        /*0024*/ 	.byte	0x04, 0x11
        /*0026*/ 	.short	(.L_25 - .L_24)
	.align		4
.L_24:
        /*0028*/ 	.word	index@($__internal_0_$__cuda_sm10x_tcgen05_guardrail_trap_col_being_dealloced_not_returned_by_alloc)
        /*002c*/ 	.word	0x00000000


	//----- nvinfo : EIATTR_FRAME_SIZE
	.align		4
.L_25:
        /*0030*/ 	.byte	0x04, 0x11
        /*0032*/ 	.short	(.L_27 - .L_26)
	.align		4
.L_26:
        /*0034*/ 	.word	index@(_ZN7cutlass13device_kernelINS_4gemm6kernel13GemmUniversalIN4cute5tupleIJiiiiEEENS1_10collective13CollectiveMmaINS1_35MainloopSm100TmaUmmaWarpSpecializedILi2ELi2ELi4ENS5_IJNS4_1CILi1EEESB_SB_EEEEENS5_IJNSA_ILi64EEENSA_ILi128EEESF_EEEfNS5_IJSB_llEEEfNS5_IJlSB_lEEENS4_8TiledMMAINS4_8MMA_AtomIJNS4_17SM100_MMA_TF32_SSINS_10tfloat32_tESM_fLi64ELi128ELNS4_4UMMA5MajorE1ELSO_0ELNSN_7ScaleInE0ELSP_0EEEEEENS4_6LayoutISC_NS5_IJNSA_ILi0EEEST_ST_EEEEENS5_IJNS4_10UnderscoreESW_SW_EEEEENS4_13SM90_TMA_LOADENS4_14ComposedLayoutINS4_7SwizzleILi2ELi5ELi2EEENS4_18smem_ptr_flag_bitsILi32EEENSS_INS5_IJNSA_ILi32EEENSA_ILi4EEEEEENS5_IJSB_S15_EEEEEEEvNS4_8identityESZ_NS10_INS11_ILi3ELi4ELi3EEES14_NSS_INS5_IJNSA_ILi8EEES15_EEENS5_IJS15_SB_EEEEEEEvS1B_EENS_8epilogue10collective18CollectiveEpilogueINS1J_23Sm100TmaWarpSpecializedILi4ELi2ELi16ELb1ELb0EEEJSG_NS5_IJNSS_ISE_SB_EENSS_IS15_SB_EEEEEfSI_fSI_NS1J_6fusion15FusionCallbacksIS1N_NS1R_17LinearCombinationIffffLNS_15FloatRoundStyleE2EEESG_S1Q_JEEENS4_5SM1004TMEM4LOAD26SM100_TMEM_LOAD_16dp128b8xESZ_S1H_NS4_17SM75_U32x4_LDSM_NENS4_14SM90_TMA_STOREES1H_NS4_17SM90_U32x4_STSM_NENS4_39AutoVectorizingCopyWithAssumedAlignmentILi128EEEEEEvvEEEEvNT_6ParamsE)
        /*0038*/ 	.word	0x00000000


	//----- nvinfo : EIATTR_MIN_STACK_SIZE
	.align		4
.L_27:
        /*003c*/ 	.byte	0x04, 0x12
        /*003e*/ 	.short	(.L_29 - .L_28)
	.align		4
.L_28:
        /*0040*/ 	.word	index@(_ZN7cutlass13device_kernelINS_4gemm6kernel13GemmUniversalIN4cute5tupleIJiiiiEEENS1_10collective13CollectiveMmaINS1_35MainloopSm100TmaUmmaWarpSpecializedILi2ELi2ELi4ENS5_IJNS4_1CILi1EEESB_SB_EEEEENS5_IJNSA_ILi64EEENSA_ILi128EEESF_EEEfNS5_IJSB_llEEEfNS5_IJlSB_lEEENS4_8TiledMMAINS4_8MMA_AtomIJNS4_17SM100_MMA_TF32_SSINS_10tfloat32_tESM_fLi64ELi128ELNS4_4UMMA5MajorE1ELSO_0ELNSN_7ScaleInE0ELSP_0EEEEEENS4_6LayoutISC_NS5_IJNSA_ILi0EEEST_ST_EEEEENS5_IJNS4_10UnderscoreESW_SW_EEEEENS4_13SM90_TMA_LOADENS4_14ComposedLayoutINS4_7SwizzleILi2ELi5ELi2EEENS4_18smem_ptr_flag_bitsILi32EEENSS_INS5_IJNSA_ILi32EEENSA_ILi4EEEEEENS5_IJSB_S15_EEEEEEEvNS4_8identityESZ_NS10_INS11_ILi3ELi4ELi3EEES14_NSS_INS5_IJNSA_ILi8EEES15_EEENS5_IJS15_SB_EEEEEEEvS1B_EENS_8epilogue10collective18CollectiveEpilogueINS1J_23Sm100TmaWarpSpecializedILi4ELi2ELi16ELb1ELb0EEEJSG_NS5_IJNSS_ISE_SB_EENSS_IS15_SB_EEEEEfSI_fSI_NS1J_6fusion15FusionCallbacksIS1N_NS1R_17LinearCombinationIffffLNS_15FloatRoundStyleE2EEESG_S1Q_JEEENS4_5SM1004TMEM4LOAD26SM100_TMEM_LOAD_16dp128b8xESZ_S1H_NS4_17SM75_U32x4_LDSM_NENS4_14SM90_TMA_STOREES1H_NS4_17SM90_U32x4_STSM_NENS4_39AutoVectorizingCopyWithAssumedAlignmentILi128EEEEEEvvEEEEvNT_6ParamsE)
        /*0044*/ 	.word	0x00000000
.L_29:


//--------------------- .nv.compat                --------------------------
	.section	.nv.compat,"",@"SHT_CUDA_COMPAT_INFO"
	.align	4
        /*0000*/ 	.byte	0x02, 0x09, 0x01, 0x00, 0x02, 0x02, 0x02, 0x00, 0x02, 0x05, 0x05, 0x00, 0x03, 0x07, 0x01, 0x01
        /*0010*/ 	.byte	0x02, 0x03, 0x01, 0x00, 0x02, 0x06, 0x01, 0x00, 0x04, 0x0b, 0x08, 0x00, 0x09, 0x00, 0x00, 0x00
        /*0020*/ 	.byte	0x00, 0x00, 0x00, 0x00


//--------------------- .nv.info._ZN7cutlass13device_kernelINS_4gemm6kernel13GemmUniversalIN4cute5tupleIJiiiiEEENS1_10collective13CollectiveMmaINS1_35MainloopSm100TmaUmmaWarpSpecializedILi2ELi2ELi4ENS5_IJNS4_1CILi1EEESB_SB_EEEEENS5_IJNSA_ILi64EEENSA_ILi128EEESF_EEEfNS5_IJSB_llEEEfNS5_IJlSB_lEEENS4_8TiledMMAINS4_8MMA_AtomIJNS4_17SM100_MMA_TF32_SSINS_10tfloat32_tESM_fLi64ELi128ELNS4_4UMMA5MajorE1ELSO_0ELNSN_7ScaleInE0ELSP_0EEEEEENS4_6LayoutISC_NS5_IJNSA_ILi0EEEST_ST_EEEEENS5_IJNS4_10UnderscoreESW_SW_EEEEENS4_13SM90_TMA_LOADENS4_14ComposedLayoutINS4_7SwizzleILi2ELi5ELi2EEENS4_18smem_ptr_flag_bitsILi32EEENSS_INS5_IJNSA_ILi32EEENSA_ILi4EEEEEENS5_IJSB_S15_EEEEEEEvNS4_8identityESZ_NS10_INS11_ILi3ELi4ELi3EEES14_NSS_INS5_IJNSA_ILi8EEES15_EEENS5_IJS15_SB_EEEEEEEvS1B_EENS_8epilogue10collective18CollectiveEpilogueINS1J_23Sm100TmaWarpSpecializedILi4ELi2ELi16ELb1ELb0EEEJSG_NS5_IJNSS_ISE_SB_EENSS_IS15_SB_EEEEEfSI_fSI_NS1J_6fusion15FusionCallbacksIS1N_NS1R_17LinearCombinationIffffLNS_15FloatRoundStyleE2EEESG_S1Q_JEEENS4_5SM1004TMEM4LOAD26SM100_TMEM_LOAD_16dp128b8xESZ_S1H_NS4_17SM75_U32x4_LDSM_NENS4_14SM90_TMA_STOREES1H_NS4_17SM90_U32x4_STSM_NENS4_39AutoVectorizingCopyWithAssumedAlignmentILi128EEEEEEvvEEEEvNT_6ParamsE --------------------------
	.section	.nv.info._ZN7cutlass13device_kernelINS_4gemm6kernel13GemmUniversalIN4cute5tupleIJiiiiEEENS1_10collective13CollectiveMmaINS1_35MainloopSm100TmaUmmaWarpSpecializedILi2ELi2ELi4ENS5_IJNS4_1CILi1EEESB_SB_EEEEENS5_IJNSA_ILi64EEENSA_ILi128EEESF_EEEfNS5_IJSB_llEEEfNS5_IJlSB_lEEENS4_8TiledMMAINS4_8MMA_AtomIJNS4_17SM100_MMA_TF32_SSINS_10tfloat32_tESM_fLi64ELi128ELNS4_4UMMA5MajorE1ELSO_0ELNSN_7ScaleInE0ELSP_0EEEEEENS4_6LayoutISC_NS5_IJNSA_ILi0EEEST_ST_EEEEENS5_IJNS4_10UnderscoreESW_SW_EEEEENS4_13SM90_TMA_LOADENS4_14ComposedLayoutINS4_7SwizzleILi2ELi5ELi2EEENS4_18smem_ptr_flag_bitsILi32EEENSS_INS5_IJNSA_ILi32EEENSA_ILi4EEEEEENS5_IJSB_S15_EEEEEEEvNS4_8identityESZ_NS10_INS11_ILi3ELi4ELi3EEES14_NSS_INS5_IJNSA_ILi8EEES15_EEENS5_IJS15_SB_EEEEEEEvS1B_EENS_8epilogue10collective18CollectiveEpilogueINS1J_23Sm100TmaWarpSpecializedILi4ELi2ELi16ELb1ELb0EEEJSG_NS5_IJNSS_ISE_SB_EENSS_IS15_SB_EEEEEfSI_fSI_NS1J_6fusion15FusionCallbacksIS1N_NS1R_17LinearCombinationIffffLNS_15FloatRoundStyleE2EEESG_S1Q_JEEENS4_5SM1004TMEM4LOAD26SM100_TMEM_LOAD_16dp128b8xESZ_S1H_NS4_17SM75_U32x4_LDSM_NENS4_14SM90_TMA_STOREES1H_NS4_17SM90_U32x4_STSM_NENS4_39AutoVectorizingCopyWithAssumedAlignmentILi128EEEEEEvvEEEEvNT_6ParamsE,"",@"SHT_CUDA_INFO"
	.sectionflags	@""
	.align	4


	//----- nvinfo : EIATTR_CUDA_API_VERSION
	.align		4
        /*0000*/ 	.byte	0x04, 0x37
        /*0002*/ 	.short	(.L_31 - .L_30)
.L_30:
        /*0004*/ 	.word	0x00000082


	//----- nvinfo : EIATTR_KPARAM_INFO
	.align		4
.L_31:
        /*0008*/ 	.byte	0x04, 0x17
        /*000a*/ 	.short	(.L_33 - .L_32)
.L_32:
        /*000c*/ 	.word	0x00000000
        /*0010*/ 	.short	0x0000
        /*0012*/ 	.short	0x0000
        /*0014*/ 	.byte	0x00, 0xf0, 0x01, 0x20


	//----- nvinfo : EIATTR_AT_ENTRY_FRAGMENTS
	.align		4
.L_33:
        /*0018*/ 	.byte	0x04, 0x4f
        /*001a*/ 	.short	(.L_35 - .L_34)


	//   ....[0]....
.L_34:
        /*001c*/ 	.word	0x00000006


	//----- nvinfo : EIATTR_RESERVED_SMEM_USED
	.align		4
.L_35:
        /*0020*/ 	.byte	0x01, 0x41
	.zero		2


	//----- nvinfo : EIATTR_SPARSE_MMA_MASK
	.align		4
        /*0024*/ 	.byte	0x03, 0x50
        /*0026*/ 	.short	0x0000


	//----- nvinfo : EIATTR_TCGEN05_1CTA_USED
	.align		4
        /*0028*/ 	.byte	0x01, 0x51
	.zero		2


	//----- nvinfo : EIATTR_MAXREG_COUNT
	.align		4
        /*002c*/ 	.byte	0x03, 0x1b
        /*002e*/ 	.short	0x00ff


	//----- nvinfo : EIATTR_NUM_BARRIERS
	.align		4
        /*0030*/ 	.byte	0x02, 0x4c
        /*0032*/ 	.byte	0x07
	.zero		1


	//----- nvinfo : EIATTR_EXTERNS
	.align		4
        /*0034*/ 	.byte	0x04, 0x0f
        /*0036*/ 	.short	(.L_37 - .L_36)


	//   ....[0]....
	.align		4
.L_36:
        /*0038*/ 	.word	index@(__assertfail)


	//----- nvinfo : EIATTR_MERCURY_ISA_VERSION
	.align		4
.L_37:
        /*003c*/ 	.byte	0x03, 0x5f
        /*003e*/ 	.short	0x0101


	//----- nvinfo : EIATTR_INT_WARP_WIDE_INSTR_OFFSETS
	.align		4
        /*0040*/ 	.byte	0x04, 0x31
        /*0042*/ 	.short	(.L_39 - .L_38)


	//   ....[0]....
.L_38:
        /*0044*/ 	.word	0x00002120


	//   ....[1]....
        /*0048*/ 	.word	0x00003f50


	//   ....[2]....
        /*004c*/ 	.word	0x00003f80


	//   ....[3]....
        /*0050*/ 	.word	0x00003fa0


	//   ....[4]....
        /*0054*/ 	.word	0x000048d0


	//   ....[5]....
        /*0058*/ 	.word	0x00004930


	//   ....[6]....
        /*005c*/ 	.word	0x00004a20


	//   ....[7]....
        /*0060*/ 	.word	0x00004a90


	//   ....[8]....
        /*0064*/ 	.word	0x00004ba0


	//   ....[9]....
        /*0068*/ 	.word	0x00004c30


	//   ....[10]....
        /*006c*/ 	.word	0x00004e00


	//   ....[11]....
        /*0070*/ 	.word	0x00004eb0


	//----- nvinfo : EIATTR_COOP_GROUP_MASK_REGIDS
	.align		4
.L_39:
        /*0074*/ 	.byte	0x04, 0x29
        /*0076*/ 	.short	(.L_41 - .L_40)


	//   ....[0]....
.L_40:
        /*0078*/ 	.word	0xffffffff


	//   ....[1]....
        /*007c*/ 	.word	0xffffffff


	//   ....[2]....
        /*0080*/ 	.word	0xffffffff


	//   ....[3]....
        /*0084*/ 	.word	0xffffffff


	//   ....[4]....
        /*0088*/ 	.word	0xffffffff


	//   ....[5]....
        /*008c*/ 	.word	0xffffffff


	//   ....[6]....
        /*0090*/ 	.word	0xffffffff


	//   ....[7]....
        /*0094*/ 	.word	0xffffffff


	//   ....[8]....
        /*0098*/ 	.word	0xffffffff


	//   ....[9]....
        /*009c*/ 	.word	0xffffffff


	//   ....[10]....
        /*00a0*/ 	.word	0xffffffff


	//   ....[11]....
        /*00a4*/ 	.word	0xffffffff


	//   ....[12]....
        /*00a8*/ 	.word	0xffffffff


	//----- nvinfo : EIATTR_COOP_GROUP_INSTR_OFFSETS
	.align		4
.L_41:
        /*00ac*/ 	.byte	0x04, 0x28
        /*00ae*/ 	.short	(.L_43 - .L_42)


	//   ....[0]....
.L_42:
        /*00b0*/ 	.word	0x00000090


	//   ....[1]....
        /*00b4*/ 	.word	0x000004d0


	//   ....[2]....
        /*00b8*/ 	.word	0x00000600


	//   ....[3]....
        /*00bc*/ 	.word	0x000007a0


	//   ....[4]....
        /*00c0*/ 	.word	0x000008a0


	//   ....[5]....
        /*00c4*/ 	.word	0x00000a10


	//   ....[6]....
        /*00c8*/ 	.word	0x00000bb0


	//   ....[7]....
        /*00cc*/ 	.word	0x00002000


	//   ....[8]....
        /*00d0*/ 	.word	0x00002cc0


	//   ....[9]....
        /*00d4*/ 	.word	0x00002ed0


	//   ....[10]....
        /*00d8*/ 	.word	0x00002f00


	//   ....[11]....
        /*00dc*/ 	.word	0x00003e20


	//   ....[12]....
        /*00e0*/ 	.word	0x00004060


	//----- nvinfo : EIATTR_VRC_CTA_INIT_COUNT
	.align		4
.L_43:
        /*00e4*/ 	.byte	0x02, 0x4a
        /*00e6*/ 	.byte	0x80
	.zero		1


	//----- nvinfo : EIATTR_SYSCALL_OFFSETS
	.align		4
        /*00e8*/ 	.byte	0x04, 0x46
        /*00ea*/ 	.short	(.L_45 - .L_44)


	//   ....[0]....
.L_44:
        /*00ec*/ 	.word	0x00005a20


	//   ....[1]....
        /*00f0*/ 	.word	0x00005b10


	//   ....[2]....
        /*00f4*/ 	.word	0x00006340


	//   ....[3]....
        /*00f8*/ 	.word	0x00006b00


	//   ....[4]....
        /*00fc*/ 	.word	0x00007260


	//   ....[5]....
        /*0100*/ 	.word	0x000079c0


	//----- nvinfo : EIATTR_MBARRIER_INSTR_OFFSETS
	.align		4
.L_45:
        /*0104*/ 	.byte	0x04, 0x39
        /*0106*/ 	.short	(.L_47 - .L_46)


	//   ....[0]....
.L_46:
        /*0108*/ 	.word	0x000005b0
        /*010c*/ 	.word	0x000000ff
        /*0110*/ 	.word	0x00000000
        /*0114*/ 	.short	0x0100
        /*0116*/ 	.byte	0x04
	.zero		1


	//   ....[1]....
        /*0118*/ 	.word	0x000005c0
        /*011c*/ 	.word	0x000000ff
        /*0120*/ 	.word	0x00000010
        /*0124*/ 	.short	0x0100
        /*0126*/ 	.byte	0x04
	.zero		1


	//   ....[2]....
        /*0128*/ 	.word	0x000005d0
        /*012c*/ 	.word	0x000000ff
        /*0130*/ 	.word	0x00000008
        /*0134*/ 	.short	0x0100
        /*0136*/ 	.byte	0x04
	.zero		1


	//   ....[3]....
        /*0138*/ 	.word	0x000005e0
        /*013c*/ 	.word	0x000000ff
        /*0140*/ 	.word	0x00000018
        /*0144*/ 	.short	0x0100
        /*0146*/ 	.byte	0x04
	.zero		1


	//   ....[4]....
        /*0148*/ 	.word	0x00000710
        /*014c*/ 	.word	0x000000ff
        /*0150*/ 	.word	0x00000020
        /*0154*/ 	.short	0x0100
        /*0156*/ 	.byte	0x04
	.zero		1


	//   ....[5]....
        /*0158*/ 	.word	0x00000720
        /*015c*/ 	.word	0x000000ff
        /*0160*/ 	.word	0x00000040
        /*0164*/ 	.short	0x0100
        /*0166*/ 	.byte	0x04
	.zero		1


	//   ....[6]....
        /*0168*/ 	.word	0x00000730
        /*016c*/ 	.word	0x000000ff
        /*0170*/ 	.word	0x00000028
        /*0174*/ 	.short	0x0100
        /*0176*/ 	.byte	0x04
	.zero		1


	//   ....[7]....
        /*0178*/ 	.word	0x00000740
        /*017c*/ 	.word	0x000000ff
        /*0180*/ 	.word	0x00000048
        /*0184*/ 	.short	0x0100
        /*0186*/ 	.byte	0x04
	.zero		1


	//   ....[8]....
        /*0188*/ 	.word	0x00000750
        /*018c*/ 	.word	0x000000ff
        /*0190*/ 	.word	0x00000030
        /*0194*/ 	.short	0x0100
        /*0196*/ 	.byte	0x04
	.zero		1


	//   ....[9]....
        /*0198*/ 	.word	0x00000760
        /*019c*/ 	.word	0x000000ff
        /*01a0*/ 	.word	0x00000050
        /*01a4*/ 	.short	0x0100
        /*01a6*/ 	.byte	0x04
	.zero		1


	//   ....[10]....
        /*01a8*/ 	.word	0x00000770
        /*01ac*/ 	.word	0x000000ff
        /*01b0*/ 	.word	0x00000038
        /*01b4*/ 	.short	0x0100
        /*01b6*/ 	.byte	0x04
	.zero		1


	//   ....[11]....
        /*01b8*/ 	.word	0x00000780
        /*01bc*/ 	.word	0x000000ff
        /*01c0*/ 	.word	0x00000058
        /*01c4*/ 	.short	0x0100
        /*01c6*/ 	.byte	0x04
	.zero		1


	//   ....[12]....
        /*01c8*/ 	.word	0x00000870
        /*01cc*/ 	.word	0x000000ff
        /*01d0*/ 	.word	0x00000060
        /*01d4*/ 	.short	0x0100
        /*01d6*/ 	.byte	0x06
	.zero		1


	//   ....[13]....
        /*01d8*/ 	.word	0x00000880
        /*01dc*/ 	.word	0x000000ff
        /*01e0*/ 	.word	0x00000068
        /*01e4*/ 	.short	0x0100
        /*01e6*/ 	.byte	0x06
	.zero		1


	//   ....[14]....
        /*01e8*/ 	.word	0x000009c0
        /*01ec*/ 	.word	0x000000ff
        /*01f0*/ 	.word	0x00000070
        /*01f4*/ 	.short	0x0100
        /*01f6*/ 	.byte	0x06
	.zero		1


	//   ....[15]....
        /*01f8*/ 	.word	0x000009d0
        /*01fc*/ 	.word	0x000000ff
        /*0200*/ 	.word	0x00000080
        /*0204*/ 	.short	0x0100
        /*0206*/ 	.byte	0x06
	.zero		1


	//   ....[16]....
        /*0208*/ 	.word	0x000009e0
        /*020c*/ 	.word	0x000000ff
        /*0210*/ 	.word	0x00000078
        /*0214*/ 	.short	0x0100
        /*0216*/ 	.byte	0x06
	.zero		1


	//   ....[17]....
        /*0218*/ 	.word	0x000009f0
        /*021c*/ 	.word	0x000000ff
        /*0220*/ 	.word	0x00000088
        /*0224*/ 	.short	0x0100
        /*0226*/ 	.byte	0x06
	.zero		1


	//   ....[18]....
        /*0228*/ 	.word	0x00000b20
        /*022c*/ 	.word	0x000000ff
        /*0230*/ 	.word	0x00000090
        /*0234*/ 	.short	0x0100
        /*0236*/ 	.byte	0x04
	.zero		1


	//   ....[19]....
        /*0238*/ 	.word	0x00000b30
        /*023c*/ 	.word	0x000000ff
        /*0240*/ 	.word	0x000000b0
        /*0244*/ 	.short	0x0100
        /*0246*/ 	.byte	0x04
	.zero		1


	//   ....[20]....
        /*0248*/ 	.word	0x00000b40
        /*024c*/ 	.word	0x000000ff
        /*0250*/ 	.word	0x00000098
        /*0254*/ 	.short	0x0100
        /*0256*/ 	.byte	0x04
	.zero		1


	//   ....[21]....
        /*0258*/ 	.word	0x00000b50
        /*025c*/ 	.word	0x000000ff
        /*0260*/ 	.word	0x000000b8
        /*0264*/ 	.short	0x0100
        /*0266*/ 	.byte	0x04
	.zero		1


	//   ....[22]....
        /*0268*/ 	.word	0x00000b60
        /*026c*/ 	.word	0x000000ff
        /*0270*/ 	.word	0x000000a0
        /*0274*/ 	.short	0x0100
        /*0276*/ 	.byte	0x04
	.zero		1


	//   ....[23]....
        /*0278*/ 	.word	0x00000b70
        /*027c*/ 	.word	0x000000ff
        /*0280*/ 	.word	0x000000c0
        /*0284*/ 	.short	0x0100
        /*0286*/ 	.byte	0x04
	.zero		1


	//   ....[24]....
        /*0288*/ 	.word	0x00000b80
        /*028c*/ 	.word	0x000000ff
        /*0290*/ 	.word	0x000000a8
        /*0294*/ 	.short	0x0100
        /*0296*/ 	.byte	0x04
	.zero		1


	//   ....[25]....
        /*0298*/ 	.word	0x00000b90
        /*029c*/ 	.word	0x000000ff
        /*02a0*/ 	.word	0x000000c8
        /*02a4*/ 	.short	0x0100
        /*02a6*/ 	.byte	0x04
	.zero		1


	//   ....[26]....
        /*02a8*/ 	.word	0x00000c80
        /*02ac*/ 	.word	0x000000ff
        /*02b0*/ 	.word	0x000000d0
        /*02b4*/ 	.short	0x0100
        /*02b6*/ 	.byte	0x04
	.zero		1


	//   ....[27]....
        /*02b8*/ 	.word	0x00000c90
        /*02bc*/ 	.word	0x000000ff
        /*02c0*/ 	.word	0x000000e0
        /*02c4*/ 	.short	0x0100
        /*02c6*/ 	.byte	0x04
	.zero		1


	//   ....[28]....
        /*02c8*/ 	.word	0x00000ca0
        /*02cc*/ 	.word	0x000000ff
        /*02d0*/ 	.word	0x000000d8
        /*02d4*/ 	.short	0x0100
        /*02d6*/ 	.byte	0x04
	.zero		1


	//   ....[29]....
        /*02d8*/ 	.word	0x00000cb0
        /*02dc*/ 	.word	0x000000ff
        /*02e0*/ 	.word	0x000000e8
        /*02e4*/ 	.short	0x0100
        /*02e6*/ 	.byte	0x04
	.zero		1


	//   ....[30]....
        /*02e8*/ 	.word	0x00001580
        /*02ec*/ 	.word	0x00000002
        /*02f0*/ 	.word	0x000000e0
        /*02f4*/ 	.short	0x010a
        /*02f6*/ 	.byte	0xff
	.zero		1


	//   ....[31]....
        /*02f8*/ 	.word	0x000015b0
        /*02fc*/ 	.word	0x00000002
        /*0300*/ 	.word	0x000000d0
        /*0304*/ 	.short	0x0101
        /*0306*/ 	.byte	0xff
	.zero		1


	//   ....[32]....
        /*0308*/ 	.word	0x00001680
        /*030c*/ 	.word	0x000000ff
        /*0310*/ 	.word	0x00000010
        /*0314*/ 	.short	0x010a
        /*0316*/ 	.byte	0x04
	.zero		1


	//   ....[33]....
        /*0318*/ 	.word	0x00001730
        /*031c*/ 	.word	0x000000ff
        /*0320*/ 	.word	0x00000010
        /*0324*/ 	.short	0x010a
        /*0326*/ 	.byte	0x31
	.zero		1


	//   ....[34]....
        /*0328*/ 	.word	0x00001830
        /*032c*/ 	.word	0x000000ff
        /*0330*/ 	.word	0x00000010
        /*0334*/ 	.short	0x010a
        /*0336*/ 	.byte	0x04
	.zero		1


	//   ....[35]....
        /*0338*/ 	.word	0x00001b50
        /*033c*/ 	.word	0x000000ff
        /*0340*/ 	.word	0x00000068
        /*0344*/ 	.short	0x0101
        /*0346*/ 	.byte	0x07
	.zero		1


	//   ....[36]....
        /*0348*/ 	.word	0x00001b70
        /*034c*/ 	.word	0x000000ff
        /*0350*/ 	.word	0x00000010
        /*0354*/ 	.short	0x010a
        /*0356*/ 	.byte	0x04
	.zero		1


	//   ....[37]....
        /*0358*/ 	.word	0x00001c00
        /*035c*/ 	.word	0x000000ff
        /*0360*/ 	.word	0x00000010
        /*0364*/ 	.short	0x010a
        /*0366*/ 	.byte	0x31
	.zero		1


	//   ....[38]....
        /*0368*/ 	.word	0x00001d00
        /*036c*/ 	.word	0x000000ff
        /*0370*/ 	.word	0x00000010
        /*0374*/ 	.short	0x010a
        /*0376*/ 	.byte	0x04
	.zero		1


	//   ....[39]....
        /*0378*/ 	.word	0x00002030
        /*037c*/ 	.word	0x00000002
        /*0380*/ 	.word	0x00000070
        /*0384*/ 	.short	0x010a
        /*0386*/ 	.byte	0xff
	.zero		1


	//   ....[40]....
        /*0388*/ 	.word	0x000020f0
        /*038c*/ 	.word	0x00000002
        /*0390*/ 	.word	0x00000000
        /*0394*/ 	.short	0x0101
        /*0396*/ 	.byte	0xff
	.zero		1


	//   ....[41]....
        /*0398*/ 	.word	0x00002650
        /*039c*/ 	.word	0x000000ff
        /*03a0*/ 	.word	0x00000000
        /*03a4*/ 	.short	0x010a
        /*03a6*/ 	.byte	0x04
	.zero		1


	//   ....[42]....
        /*03a8*/ 	.word	0x000026f0
        /*03ac*/ 	.word	0x00000000
        /*03b0*/ 	.word	0x00000000
        /*03b4*/ 	.short	0x010a
        /*03b6*/ 	.byte	0xff
	.zero		1


	//   ....[43]....
        /*03b8*/ 	.word	0x00002810
        /*03bc*/ 	.word	0x00000000
        /*03c0*/ 	.word	0x000000d0
        /*03c4*/ 	.short	0x010a
        /*03c6*/ 	.byte	0xff
	.zero		1


	//   ....[44]....
        /*03c8*/ 	.word	0x00002880
        /*03cc*/ 	.word	0x00000000
        /*03d0*/ 	.word	0x00000000
        /*03d4*/ 	.short	0x0101
        /*03d6*/ 	.byte	0xff
	.zero		1


	//   ....[45]....
        /*03d8*/ 	.word	0x000028a0
        /*03dc*/ 	.word	0x000000ff
        /*03e0*/ 	.word	0x00000080
        /*03e4*/ 	.short	0x010a
        /*03e6*/ 	.byte	0x04
	.zero		1


	//   ....[46]....
        /*03e8*/ 	.word	0x000029c0
        /*03ec*/ 	.word	0x00000000
        /*03f0*/ 	.word	0x00000070
        /*03f4*/ 	.short	0x010a
        /*03f6*/ 	.byte	0xff
	.zero		1


	//   ....[47]....
        /*03f8*/ 	.word	0x00002ac0
        /*03fc*/ 	.word	0x00000000
        /*0400*/ 	.word	0x00000000
        /*0404*/ 	.short	0x0101
        /*0406*/ 	.byte	0xff
	.zero		1


	//   ....[48]....
        /*0408*/ 	.word	0x00002b50
        /*040c*/ 	.word	0x000000ff
        /*0410*/ 	.word	0x00000080
        /*0414*/ 	.short	0x0106
        /*0416*/ 	.byte	0x04
	.zero		1


	//   ....[49]....
        /*0418*/ 	.word	0x00002b70
        /*041c*/ 	.word	0x000000ff
        /*0420*/ 	.word	0x00000080
        /*0424*/ 	.short	0x010a
        /*0426*/ 	.byte	0x04
	.zero		1


	//   ....[50]....
        /*0428*/ 	.word	0x00002c00
        /*042c*/ 	.word	0x000000ff
        /*0430*/ 	.word	0x00000080
        /*0434*/ 	.short	0x0106
        /*0436*/ 	.byte	0x07
	.zero		1


	//   ....[51]....
        /*0438*/ 	.word	0x00002c40
        /*043c*/ 	.word	0x00000000
        /*0440*/ 	.word	0x00000080
        /*0444*/ 	.short	0x010a
        /*0446*/ 	.byte	0xff
	.zero		1


	//   ....[52]....
        /*0448*/ 	.word	0x00003150
        /*044c*/ 	.word	0x00000000
        /*0450*/ 	.word	0x00000070
        /*0454*/ 	.short	0x010a
        /*0456*/ 	.byte	0xff
	.zero		1


	//   ....[53]....
        /*0458*/ 	.word	0x00003260
        /*045c*/ 	.word	0x00000003
        /*0460*/ 	.word	0x00000000
        /*0464*/ 	.short	0x0101
        /*0466*/ 	.byte	0xff
	.zero		1


	//   ....[54]....
        /*0468*/ 	.word	0x00003270
        /*046c*/ 	.word	0x000000ff
        /*0470*/ 	.word	0x00000000
        /*0474*/ 	.short	0x010a
        /*0476*/ 	.byte	0x04
	.zero		1


	//   ....[55]....
        /*0478*/ 	.word	0x000032f0
        /*047c*/ 	.word	0x000000ff
        /*0480*/ 	.word	0x000000b0
        /*0484*/ 	.short	0x010a
        /*0486*/ 	.byte	0x4b
	.zero		1


	//   ....[56]....
        /*0488*/ 	.word	0x000033d0
        /*048c*/ 	.word	0x000000ff
        /*0490*/ 	.word	0x00000000
        /*0494*/ 	.short	0x010a
        /*0496*/ 	.byte	0x05
	.zero		1


	//   ....[57]....
        /*0498*/ 	.word	0x00003520
        /*049c*/ 	.word	0x000000ff
        /*04a0*/ 	.word	0x00000000
        /*04a4*/ 	.short	0x010a
        /*04a6*/ 	.byte	0x07
	.zero		1


	//   ....[58]....
        /*04a8*/ 	.word	0x00003c50
        /*04ac*/ 	.word	0x000000ff
        /*04b0*/ 	.word	0x00000000
        /*04b4*/ 	.short	0x010a
        /*04b6*/ 	.byte	0x04
	.zero		1


	//   ....[59]....
        /*04b8*/ 	.word	0x00003ce0
        /*04bc*/ 	.word	0x000000ff
        /*04c0*/ 	.word	0x00000000
        /*04c4*/ 	.short	0x010a
        /*04c6*/ 	.byte	0x05
	.zero		1


	//   ....[60]....
        /*04c8*/ 	.word	0x00003d70
        /*04cc*/ 	.word	0x000000ff
        /*04d0*/ 	.word	0x00000000
        /*04d4*/ 	.short	0x010a
        /*04d6*/ 	.byte	0x05
	.zero		1


	//   ....[61]....
        /*04d8*/ 	.word	0x00003e00
        /*04dc*/ 	.word	0x000000ff
        /*04e0*/ 	.word	0x00000000
        /*04e4*/ 	.short	0x010a
        /*04e6*/ 	.byte	0x04
	.zero		1


	//   ....[62]....
        /*04e8*/ 	.word	0x00004280
        /*04ec*/ 	.word	0x00000000
        /*04f0*/ 	.word	0x00000070
        /*04f4*/ 	.short	0x010a
        /*04f6*/ 	.byte	0xff
	.zero		1


	//   ....[63]....
        /*04f8*/ 	.word	0x00004340
        /*04fc*/ 	.word	0x00000000
        /*0500*/ 	.word	0x00000000
        /*0504*/ 	.short	0x0101
        /*0506*/ 	.byte	0xff
	.zero		1


	//   ....[64]....
        /*0508*/ 	.word	0x00004660
        /*050c*/ 	.word	0x000000ff
        /*0510*/ 	.word	0x00000068
        /*0514*/ 	.short	0x010a
        /*0516*/ 	.byte	0x04
	.zero		1


	//   ....[65]....
        /*0518*/ 	.word	0x00004850
        /*051c*/ 	.word	0x000000ff
        /*0520*/ 	.word	0x00000040
        /*0524*/ 	.short	0x010a
        /*0526*/ 	.byte	0x04
	.zero		1


	//   ....[66]....
        /*0528*/ 	.word	0x000049d0
        /*052c*/ 	.word	0x000000ff
        /*0530*/ 	.word	0x00000020
        /*0534*/ 	.short	0x010b
        /*0536*/ 	.byte	0x04
	.zero		1


	//   ....[67]....
        /*0538*/ 	.word	0x000049e0
        /*053c*/ 	.word	0x000000ff
        /*0540*/ 	.word	0x00000000
        /*0544*/ 	.short	0x0101
        /*0546*/ 	.byte	0x05
	.zero		1


	//   ....[68]....
        /*0548*/ 	.word	0x000049f0
        /*054c*/ 	.word	0x000000ff
        /*0550*/ 	.word	0x00000048
        /*0554*/ 	.short	0x010a
        /*0556*/ 	.byte	0x04
	.zero		1


	//   ....[69]....
        /*0558*/ 	.word	0x00004b40
        /*055c*/ 	.word	0x000000ff
        /*0560*/ 	.word	0x00000028
        /*0564*/ 	.short	0x010b
        /*0566*/ 	.byte	0x04
	.zero		1


	//   ....[70]....
        /*0568*/ 	.word	0x00004b50
        /*056c*/ 	.word	0x000000ff
        /*0570*/ 	.word	0x00000000
        /*0574*/ 	.short	0x0101
        /*0576*/ 	.byte	0x05
	.zero		1


	//   ....[71]....
        /*0578*/ 	.word	0x00004b60
        /*057c*/ 	.word	0x000000ff
        /*0580*/ 	.word	0x00000050
        /*0584*/ 	.short	0x010a
        /*0586*/ 	.byte	0x04
	.zero		1


	//   ....[72]....
        /*0588*/ 	.word	0x00004ce0
        /*058c*/ 	.word	0x000000ff
        /*0590*/ 	.word	0x00000030
        /*0594*/ 	.short	0x010b
        /*0596*/ 	.byte	0x04
	.zero		1


	//   ....[73]....
        /*0598*/ 	.word	0x00004d20
        /*059c*/ 	.word	0x000000ff
        /*05a0*/ 	.word	0x00000000
        /*05a4*/ 	.short	0x0101
        /*05a6*/ 	.byte	0x05
	.zero		1


	//   ....[74]....
        /*05a8*/ 	.word	0x00004d60
        /*05ac*/ 	.word	0x000000ff
        /*05b0*/ 	.word	0x00000058
        /*05b4*/ 	.short	0x010a
        /*05b6*/ 	.byte	0x04
	.zero		1


	//   ....[75]....
        /*05b8*/ 	.word	0x00004fa0
        /*05bc*/ 	.word	0x000000ff
        /*05c0*/ 	.word	0x00000038
        /*05c4*/ 	.short	0x010b
        /*05c6*/ 	.byte	0x04
	.zero		1


	//   ....[76]....
        /*05c8*/ 	.word	0x00004fc0
        /*05cc*/ 	.word	0x000000ff
        /*05d0*/ 	.word	0x00000000
        /*05d4*/ 	.short	0x0101
        /*05d6*/ 	.byte	0x0d
	.zero		1


	//   ....[77]....
        /*05d8*/ 	.word	0x00004ff0
        /*05dc*/ 	.word	0x000000ff
        /*05e0*/ 	.word	0x00000040
        /*05e4*/ 	.short	0x010a
        /*05e6*/ 	.byte	0x04
	.zero		1


	//   ....[78]....
        /*05e8*/ 	.word	0x00005010
        /*05ec*/ 	.word	0x000000ff
        /*05f0*/ 	.word	0x00000048
        /*05f4*/ 	.short	0x010a
        /*05f6*/ 	.byte	0x04
	.zero		1


	//   ....[79]....
        /*05f8*/ 	.word	0x00005030
        /*05fc*/ 	.word	0x000000ff
        /*0600*/ 	.word	0x00000050
        /*0604*/ 	.short	0x010a
        /*0606*/ 	.byte	0x04
	.zero		1


	//   ....[80]....
        /*0608*/ 	.word	0x00005070
        /*060c*/ 	.word	0x00000000
        /*0610*/ 	.word	0x00000058
        /*0614*/ 	.short	0x010a
        /*0616*/ 	.byte	0xff
	.zero		1


	//   ....[81]....
        /*0618*/ 	.word	0x000053e0
        /*061c*/ 	.word	0x00000000
        /*0620*/ 	.word	0x00000070
        /*0624*/ 	.short	0x010a
        /*0626*/ 	.byte	0xff
	.zero		1


	//   ....[82]....
        /*0628*/ 	.word	0x000054f0
        /*062c*/ 	.word	0x00000000
        /*0630*/ 	.word	0x00000000
        /*0634*/ 	.short	0x0101
        /*0636*/ 	.byte	0xff
	.zero		1


	//   ....[83]....
        /*0638*/ 	.word	0x00005f70
        /*063c*/ 	.word	0x000000ff
        /*0640*/ 	.word	0x00000020
        /*0644*/ 	.short	0x010a
        /*0646*/ 	.byte	0x24
	.zero		1


	//   ....[84]....
        /*0648*/ 	.word	0x00005fb0
        /*064c*/ 	.word	0x00000056
        /*0650*/ 	.word	0x00000090
        /*0654*/ 	.short	0x010a
        /*0656*/ 	.byte	0xff
	.zero		1


	//   ....[85]....
        /*0658*/ 	.word	0x00006120
        /*065c*/ 	.word	0x000000ff
        /*0660*/ 	.word	0x00000020
        /*0664*/ 	.short	0x010a
        /*0666*/ 	.byte	0x24
	.zero		1


	//   ....[86]....
        /*0668*/ 	.word	0x00006220
        /*066c*/ 	.word	0x00000056
        /*0670*/ 	.word	0x00000090
        /*0674*/ 	.short	0x010a
        /*0676*/ 	.byte	0xff
	.zero		1


	//   ....[87]....
        /*0678*/ 	.word	0x00006820
        /*067c*/ 	.word	0x00000000
        /*0680*/ 	.word	0x00000000
        /*0684*/ 	.short	0x0101
        /*0686*/ 	.byte	0xff
	.zero		1


	//   ....[88]....
        /*0688*/ 	.word	0x00006830
        /*068c*/ 	.word	0x00000002
        /*0690*/ 	.word	0x00000020
        /*0694*/ 	.short	0x010a
        /*0696*/ 	.byte	0xff
	.zero		1


	//   ....[89]....
        /*0698*/ 	.word	0x00006900
        /*069c*/ 	.word	0x00000002
        /*06a0*/ 	.word	0x00000020
        /*06a4*/ 	.short	0x010a
        /*06a6*/ 	.byte	0xff
	.zero		1


	//   ....[90]....
        /*06a8*/ 	.word	0x00006f80
        /*06ac*/ 	.word	0x00000010
        /*06b0*/ 	.word	0x00000000
        /*06b4*/ 	.short	0x0101
        /*06b6*/ 	.byte	0xff
	.zero		1


	//   ....[91]....
        /*06b8*/ 	.word	0x00006fa0
        /*06bc*/ 	.word	0x00000000
        /*06c0*/ 	.word	0x00000020
        /*06c4*/ 	.short	0x010a
        /*06c6*/ 	.byte	0xff
	.zero		1


	//   ....[92]....
        /*06c8*/ 	.word	0x00007060
        /*06cc*/ 	.word	0x00000000
        /*06d0*/ 	.word	0x00000020
        /*06d4*/ 	.short	0x010a
        /*06d6*/ 	.byte	0xff
	.zero		1


	//   ....[93]....
        /*06d8*/ 	.word	0x000076e0
        /*06dc*/ 	.word	0x00000010
        /*06e0*/ 	.word	0x00000000
        /*06e4*/ 	.short	0x0101
        /*06e6*/ 	.byte	0xff
	.zero		1


	//   ....[94]....
        /*06e8*/ 	.word	0x00007700
        /*06ec*/ 	.word	0x00000002
        /*06f0*/ 	.word	0x00000020
        /*06f4*/ 	.short	0x010a
        /*06f6*/ 	.byte	0xff
	.zero		1


	//   ....[95]....
        /*06f8*/ 	.word	0x000077c0
        /*06fc*/ 	.word	0x00000002
        /*0700*/ 	.word	0x00000020
        /*0704*/ 	.short	0x010a
        /*0706*/ 	.byte	0xff
	.zero		1


	//   ....[96]....
        /*0708*/ 	.word	0x00007ab0
        /*070c*/ 	.word	0x000000ff
        /*0710*/ 	.word	0x00000000
        /*0714*/ 	.short	0x0101
        /*0716*/ 	.byte	0x04
	.zero		1


	//   ....[97]....
        /*0718*/ 	.word	0x00007ec0
        /*071c*/ 	.word	0x00000000
        /*0720*/ 	.word	0x00000000
        /*0724*/ 	.short	0x0101
        /*0726*/ 	.byte	0xff
	.zero		1


	//   ....[98]....
        /*0728*/ 	.word	0x00008130
        /*072c*/ 	.word	0x000000ff
        /*0730*/ 	.word	0x00000000
        /*0734*/ 	.short	0x0101
        /*0736*/ 	.byte	0x04
	.zero		1


	//   ....[99]....
        /*0738*/ 	.word	0x00008150
        /*073c*/ 	.word	0x00000002
        /*0740*/ 	.word	0x000000e0
        /*0744*/ 	.short	0x010a
        /*0746*/ 	.byte	0xff
	.zero		1


	//   ....[100]....
        /*0748*/ 	.word	0x000081b0
        /*074c*/ 	.word	0x00000002
        /*0750*/ 	.word	0x00000010
        /*0754*/ 	.short	0x010a
        /*0756*/ 	.byte	0xff
	.zero		1


	//   ....[101]....
        /*0758*/ 	.word	0x00008210
        /*075c*/ 	.word	0x00000002
        /*0760*/ 	.word	0x00000010
        /*0764*/ 	.short	0x010a
        /*0766*/ 	.byte	0xff
	.zero		1


	//   ....[102]....
        /*0768*/ 	.word	0x00008260
        /*076c*/ 	.word	0x00000002
        /*0770*/ 	.word	0x00000070
        /*0774*/ 	.short	0x010a
        /*0776*/ 	.byte	0xff
	.zero		1


	//   ....[103]....
        /*0778*/ 	.word	0x000082c0
        /*077c*/ 	.word	0x00000000
        /*0780*/ 	.word	0x00000000
        /*0784*/ 	.short	0x010a
        /*0786*/ 	.byte	0xff
	.zero		1


	//   ....[104]....
        /*0788*/ 	.word	0x00008310
        /*078c*/ 	.word	0x00000000
        /*0790*/ 	.word	0x000000d0
        /*0794*/ 	.short	0x010a
        /*0796*/ 	.byte	0xff
	.zero		1


	//   ....[105]....
        /*0798*/ 	.word	0x00008370
        /*079c*/ 	.word	0x00000000
        /*07a0*/ 	.word	0x00000080
        /*07a4*/ 	.short	0x010a
        /*07a6*/ 	.byte	0xff
	.zero		1


	//   ....[106]....
        /*07a8*/ 	.word	0x000083c0
        /*07ac*/ 	.word	0x00000000
        /*07b0*/ 	.word	0x00000070
        /*07b4*/ 	.short	0x010a
        /*07b6*/ 	.byte	0xff
	.zero		1


	//   ....[107]....
        /*07b8*/ 	.word	0x00008420
        /*07bc*/ 	.word	0x00000000
        /*07c0*/ 	.word	0x00000080
        /*07c4*/ 	.short	0x010a
        /*07c6*/ 	.byte	0xff
	.zero		1


	//   ....[108]....
        /*07c8*/ 	.word	0x00008470
        /*07cc*/ 	.word	0x00000000
        /*07d0*/ 	.word	0x00000070
        /*07d4*/ 	.short	0x010a
        /*07d6*/ 	.byte	0xff
	.zero		1


	//   ....[109]....
        /*07d8*/ 	.word	0x000084d0
        /*07dc*/ 	.word	0x00000002
        /*07e0*/ 	.word	0x000000b0
        /*07e4*/ 	.short	0x010a
        /*07e6*/ 	.byte	0xff
	.zero		1


	//   ....[110]....
        /*07e8*/ 	.word	0x00008530
        /*07ec*/ 	.word	0x00000000
        /*07f0*/ 	.word	0x00000000
        /*07f4*/ 	.short	0x010a
        /*07f6*/ 	.byte	0xff
	.zero		1


	//   ....[111]....
        /*07f8*/ 	.word	0x00008590
        /*07fc*/ 	.word	0x00000000
        /*0800*/ 	.word	0x00000000
        /*0804*/ 	.short	0x010a
        /*0806*/ 	.byte	0xff
	.zero		1


	//   ....[112]....
        /*0808*/ 	.word	0x000085f0
        /*080c*/ 	.word	0x00000000
        /*0810*/ 	.word	0x00000000
        /*0814*/ 	.short	0x010a
        /*0816*/ 	.byte	0xff
	.zero		1


	//   ....[113]....
        /*0818*/ 	.word	0x00008650
        /*081c*/ 	.word	0x00000000
        /*0820*/ 	.word	0x00000000
        /*0824*/ 	.short	0x010a
        /*0826*/ 	.byte	0xff
	.zero		1


	//   ....[114]....
        /*0828*/ 	.word	0x000086b0
        /*082c*/ 	.word	0x00000000
        /*0830*/ 	.word	0x00000000
        /*0834*/ 	.short	0x010a
        /*0836*/ 	.byte	0xff
	.zero		1


	//   ....[115]....
        /*0838*/ 	.word	0x00008700
        /*083c*/ 	.word	0x00000000
        /*0840*/ 	.word	0x00000070
        /*0844*/ 	.short	0x010a
        /*0846*/ 	.byte	0xff
	.zero		1


	//   ....[116]....
        /*0848*/ 	.word	0x00008760
        /*084c*/ 	.word	0x00000000
        /*0850*/ 	.word	0x00000068
        /*0854*/ 	.short	0x010a
        /*0856*/ 	.byte	0xff
	.zero		1


	//   ....[117]....
        /*0858*/ 	.word	0x000087c0
        /*085c*/ 	.word	0x00000000
        /*0860*/ 	.word	0x00000040
        /*0864*/ 	.short	0x010a
        /*0866*/ 	.byte	0xff
	.zero		1


	//   ....[118]....
        /*0868*/ 	.word	0x00008820
        /*086c*/ 	.word	0x00000000
        /*0870*/ 	.word	0x00000048
        /*0874*/ 	.short	0x010a
        /*0876*/ 	.byte	0xff
	.zero		1


	//   ....[119]....
        /*0878*/ 	.word	0x00008880
        /*087c*/ 	.word	0x00000000
        /*0880*/ 	.word	0x00000050
        /*0884*/ 	.short	0x010a
        /*0886*/ 	.byte	0xff
	.zero		1


	//   ....[120]....
        /*0888*/ 	.word	0x000088e0
        /*088c*/ 	.word	0x00000000
        /*0890*/ 	.word	0x00000058
        /*0894*/ 	.short	0x010a
        /*0896*/ 	.byte	0xff
	.zero		1


	//   ....[121]....
        /*0898*/ 	.word	0x00008940
        /*089c*/ 	.word	0x00000000
        /*08a0*/ 	.word	0x00000040
        /*08a4*/ 	.short	0x010a
        /*08a6*/ 	.byte	0xff
	.zero		1


	//   ....[122]....
        /*08a8*/ 	.word	0x000089a0
        /*08ac*/ 	.word	0x00000000
        /*08b0*/ 	.word	0x00000048
        /*08b4*/ 	.short	0x010a
        /*08b6*/ 	.byte	0xff
	.zero		1


	//   ....[123]....
        /*08b8*/ 	.word	0x00008a00
        /*08bc*/ 	.word	0x00000000
        /*08c0*/ 	.word	0x00000050
        /*08c4*/ 	.short	0x010a
        /*08c6*/ 	.byte	0xff
	.zero		1


	//   ....[124]....
        /*08c8*/ 	.word	0x00008a50
        /*08cc*/ 	.word	0x00000000
        /*08d0*/ 	.word	0x00000070
        /*08d4*/ 	.short	0x010a
        /*08d6*/ 	.byte	0xff
	.zero		1


	//   ....[125]....
        /*08d8*/ 	.word	0x00008ab0
        /*08dc*/ 	.word	0x00000000
        /*08e0*/ 	.word	0x00000020
        /*08e4*/ 	.short	0x010a
        /*08e6*/ 	.byte	0xff
	.zero		1


	//   ....[126]....
        /*08e8*/ 	.word	0x00008b00
        /*08ec*/ 	.word	0x00000056
        /*08f0*/ 	.word	0x00000090
        /*08f4*/ 	.short	0x010a
        /*08f6*/ 	.byte	0xff
	.zero		1


	//   ....[127]....
        /*08f8*/ 	.word	0x00008b50
        /*08fc*/ 	.word	0x00000002
        /*0900*/ 	.word	0x00000020
        /*0904*/ 	.short	0x010a
        /*0906*/ 	.byte	0xff
	.zero		1


	//   ....[128]....
        /*0908*/ 	.word	0x00008ba0
        /*090c*/ 	.word	0x00000000
        /*0910*/ 	.word	0x00000020
        /*0914*/ 	.short	0x010a
        /*0916*/ 	.byte	0xff
	.zero		1


	//   ....[129]....
        /*0918*/ 	.word	0x00008bf0
        /*091c*/ 	.word	0x00000002
        /*0920*/ 	.word	0x00000020
        /*0924*/ 	.short	0x010a
        /*0926*/ 	.byte	0xff
	.zero		1


	//----- nvinfo : EIATTR_NUM_MBARRIERS
	.align		4
.L_47:
        /*0928*/ 	.byte	0x03, 0x38
        /*092a*/ 	.short	0x001e


	//----- nvinfo : EIATTR_EXIT_INSTR_OFFSETS
	.align		4
        /*092c*/ 	.byte	0x04, 0x1c
        /*092e*/ 	.short	(.L_49 - .L_48)


	//   ....[0]....
.L_48:
        /*0930*/ 	.word	0x00002720


	//   ....[1]....
        /*0934*/ 	.word	0x00002c10


	//   ....[2]....
        /*0938*/ 	.word	0x00002c70


	//   ....[3]....
        /*093c*/ 	.word	0x00004070


	//   ....[4]....
        /*0940*/ 	.word	0x000050a0


	//   ....[5]....
        /*0944*/ 	.word	0x000050e0


	//   ....[6]....
        /*0948*/ 	.word	0x00008020


	//   ....[7]....
        /*094c*/ 	.word	0x000080a0


	//   ....[8]....
        /*0950*/ 	.word	0x000080d0


	//   ....[9]....
        /*0954*/ 	.word	0x00008140


	//----- nvinfo : EIATTR_MAX_THREADS
	.align		4
.L_49:
        /*0958*/ 	.byte	0x04, 0x05
        /*095a*/ 	.short	(.L_51 - .L_50)
.L_50:
        /*095c*/ 	.word	0x00000100
        /*0960*/ 	.word	0x00000001
        /*0964*/ 	.word	0x00000001


	//----- nvinfo : EIATTR_CRS_STACK_SIZE
	.align		4
.L_51:
        /*0968*/ 	.byte	0x04, 0x1e
        /*096a*/ 	.short	(.L_53 - .L_52)
.L_52:
        /*096c*/ 	.word	0x00000000


	//----- nvinfo : EIATTR_CBANK_PARAM_SIZE
	.align		4
.L_53:
        /*0970*/ 	.byte	0x03, 0x19
        /*0972*/ 	.short	0x0800


	//----- nvinfo : EIATTR_PARAM_CBANK
	.align		4
        /*0974*/ 	.byte	0x04, 0x0a
        /*0976*/ 	.short	(.L_55 - .L_54)
	.align		4
.L_54:
        /*0978*/ 	.word	index@(.nv.constant0._ZN7cutlass13device_kernelINS_4gemm6kernel13GemmUniversalIN4cute5tupleIJiiiiEEENS1_10collective13CollectiveMmaINS1_35MainloopSm100TmaUmmaWarpSpecializedILi2ELi2ELi4ENS5_IJNS4_1CILi1EEESB_SB_EEEEENS5_IJNSA_ILi64EEENSA_ILi128EEESF_EEEfNS5_IJSB_llEEEfNS5_IJlSB_lEEENS4_8TiledMMAINS4_8MMA_AtomIJNS4_17SM100_MMA_TF32_SSINS_10tfloat32_tESM_fLi64ELi128ELNS4_4UMMA5MajorE1ELSO_0ELNSN_7ScaleInE0ELSP_0EEEEEENS4_6LayoutISC_NS5_IJNSA_ILi0EEEST_ST_EEEEENS5_IJNS4_10UnderscoreESW_SW_EEEEENS4_13SM90_TMA_LOADENS4_14ComposedLayoutINS4_7SwizzleILi2ELi5ELi2EEENS4_18smem_ptr_flag_bitsILi32EEENSS_INS5_IJNSA_ILi32EEENSA_ILi4EEEEEENS5_IJSB_S15_EEEEEEEvNS4_8identityESZ_NS10_INS11_ILi3ELi4ELi3EEES14_NSS_INS5_IJNSA_ILi8EEES15_EEENS5_IJS15_SB_EEEEEEEvS1B_EENS_8epilogue10collective18CollectiveEpilogueINS1J_23Sm100TmaWarpSpecializedILi4ELi2ELi16ELb1ELb0EEEJSG_NS5_IJNSS_ISE_SB_EENSS_IS15_SB_EEEEEfSI_fSI_NS1J_6fusion15FusionCallbacksIS1N_NS1R_17LinearCombinationIffffLNS_15FloatRoundStyleE2EEESG_S1Q_JEEENS4_5SM1004TMEM4LOAD26SM100_TMEM_LOAD_16dp128b8xESZ_S1H_NS4_17SM75_U32x4_LDSM_NENS4_14SM90_TMA_STOREES1H_NS4_17SM90_U32x4_STSM_NENS4_39AutoVectorizingCopyWithAssumedAlignmentILi128EEEEEEvvEEEEvNT_6ParamsE)
        /*097c*/ 	.short	0x0380
        /*097e*/ 	.short	0x0800


	//----- nvinfo : EIATTR_SW_WAR
	.align		4
.L_55:
        /*0980*/ 	.byte	0x04, 0x36
        /*0982*/ 	.short	(.L_57 - .L_56)
.L_56:
        /*0984*/ 	.word	0x00000008
.L_57:


//--------------------- .nv.callgraph             --------------------------
	.section	.nv.callgraph,"",@"SHT_CUDA_CALLGRAPH"
	.align	4
	.sectionentsize	8
	.align		4
        /*0000*/ 	.word	0x00000000
	.align		4
        /*0004*/ 	.word	0xffffffff
	.align		4
        /*0008*/ 	.word	index@(_ZN7cutlass13device_kernelINS_4gemm6kernel13GemmUniversalIN4cute5tupleIJiiiiEEENS1_10collective13CollectiveMmaINS1_35MainloopSm100TmaUmmaWarpSpecializedILi2ELi2ELi4ENS5_IJNS4_1CILi1EEESB_SB_EEEEENS5_IJNSA_ILi64EEENSA_ILi128EEESF_EEEfNS5_IJSB_llEEEfNS5_IJlSB_lEEENS4_8TiledMMAINS4_8MMA_AtomIJNS4_17SM100_MMA_TF32_SSINS_10tfloat32_tESM_fLi64ELi128ELNS4_4UMMA5MajorE1ELSO_0ELNSN_7ScaleInE0ELSP_0EEEEEENS4_6LayoutISC_NS5_IJNSA_ILi0EEEST_ST_EEEEENS5_IJNS4_10UnderscoreESW_SW_EEEEENS4_13SM90_TMA_LOADENS4_14ComposedLayoutINS4_7SwizzleILi2ELi5ELi2EEENS4_18smem_ptr_flag_bitsILi32EEENSS_INS5_IJNSA_ILi32EEENSA_ILi4EEEEEENS5_IJSB_S15_EEEEEEEvNS4_8identityESZ_NS10_INS11_ILi3ELi4ELi3EEES14_NSS_INS5_IJNSA_ILi8EEES15_EEENS5_IJS15_SB_EEEEEEEvS1B_EENS_8epilogue10collective18CollectiveEpilogueINS1J_23Sm100TmaWarpSpecializedILi4ELi2ELi16ELb1ELb0EEEJSG_NS5_IJNSS_ISE_SB_EENSS_IS15_SB_EEEEEfSI_fSI_NS1J_6fusion15FusionCallbacksIS1N_NS1R_17LinearCombinationIffffLNS_15FloatRoundStyleE2EEESG_S1Q_JEEENS4_5SM1004TMEM4LOAD26SM100_TMEM_LOAD_16dp128b8xESZ_S1H_NS4_17SM75_U32x4_LDSM_NENS4_14SM90_TMA_STOREES1H_NS4_17SM90_U32x4_STSM_NENS4_39AutoVectorizingCopyWithAssumedAlignmentILi128EEEEEEvvEEEEvNT_6ParamsE)
	.align		4
        /*000c*/ 	.word	index@(__assertfail)
	.align		4
        /*0010*/ 	.word	0x00000000
	.align		4
        /*0014*/ 	.word	0xfffffffe
	.align		4
        /*0018*/ 	.word	0x00000000
	.align		4
        /*001c*/ 	.word	0xfffffffd
	.align		4
        /*0020*/ 	.word	0x00000000
	.align		4
        /*0024*/ 	.word	0xfffffffc


//--------------------- .nv.constant4             --------------------------
	.section	.nv.constant4,"a",@progbits
	.align	8
	.align		8
.nv.constant4:
        /*0000*/ 	.dword	__assertfail
	.align		8
        /*0008*/ 	.dword	__unnamed_1
	.align		8
        /*0010*/ 	.dword	__unnamed_2
	.align		8
        /*0018*/ 	.dword	_ZN40_INTERNAL_ebafa297_4_k_cu_3e6e58aa_336914cuda3std3__45__cpo5beginE
	.align		8
        /*0020*/ 	.dword	_ZN40_INTERNAL_ebafa297_4_k_cu_3e6e58aa_336914cuda3std3__45__cpo3endE
	.align		8
        /*0028*/ 	.dword	_ZN40_INTERNAL_ebafa297_4_k_cu_3e6e58aa_336914cuda3std3__45__cpo6cbeginE
	.align		8
        /*0030*/ 	.dword	_ZN40_INTERNAL_ebafa297_4_k_cu_3e6e58aa_336914cuda3std3__45__cpo4cendE
	.align		8
        /*0038*/ 	.dword	_ZN40_INTERNAL_ebafa297_4_k_cu_3e6e58aa_336914cuda3std3__442_GLOBAL__N__ebafa297_4_k_cu_3e6e58aa_336916ignoreE
	.align		8
        /*0040*/ 	.dword	_ZN40_INTERNAL_ebafa297_4_k_cu_3e6e58aa_336914cuda3std3__419piecewise_constructE
	.align		8
        /*0048*/ 	.dword	_ZN40_INTERNAL_ebafa297_4_k_cu_3e6e58aa_336914cuda3std3__48in_placeE
	.align		8
        /*0050*/ 	.dword	_ZN40_INTERNAL_ebafa297_4_k_cu_3e6e58aa_336914cuda3std6ranges3__45__cpo4swapE
	.align		8
        /*0058*/ 	.dword	_ZN40_INTERNAL_ebafa297_4_k_cu_3e6e58aa_336914cuda3std6ranges3__45__cpo9iter_moveE
	.align		8
        /*0060*/ 	.dword	_ZN40_INTERNAL_ebafa297_4_k_cu_3e6e58aa_336914cute7productE
	.align		8
        /*0068*/ 	.dword	_ZN40_INTERNAL_ebafa297_4_k_cu_3e6e58aa_336914cute1_E
	.align		8
        /*0070*/ 	.dword	$str$25
	.align		8
        /*0078*/ 	.dword	$str$26
	.align		8
        /*0080*/ 	.dword	$str$27
	.align		8
        /*0088*/ 	.dword	$str$28


//--------------------- .text._ZN7cutlass13device_kernelINS_4gemm6kernel13GemmUniversalIN4cute5tupleIJiiiiEEENS1_10collective13CollectiveMmaINS1_35MainloopSm100TmaUmmaWarpSpecializedILi2ELi2ELi4ENS5_IJNS4_1CILi1EEESB_SB_EEEEENS5_IJNSA_ILi64EEENSA_ILi128EEESF_EEEfNS5_IJSB_llEEEfNS5_IJlSB_lEEENS4_8TiledMMAINS4_8MMA_AtomIJNS4_17SM100_MMA_TF32_SSINS_10tfloat32_tESM_fLi64ELi128ELNS4_4UMMA5MajorE1ELSO_0ELNSN_7ScaleInE0ELSP_0EEEEEENS4_6LayoutISC_NS5_IJNSA_ILi0EEEST_ST_EEEEENS5_IJNS4_10UnderscoreESW_SW_EEEEENS4_13SM90_TMA_LOADENS4_14ComposedLayoutINS4_7SwizzleILi2ELi5ELi2EEENS4_18smem_ptr_flag_bitsILi32EEENSS_INS5_IJNSA_ILi32EEENSA_ILi4EEEEEENS5_IJSB_S15_EEEEEEEvNS4_8identityESZ_NS10_INS11_ILi3ELi4ELi3EEES14_NSS_INS5_IJNSA_ILi8EEES15_EEENS5_IJS15_SB_EEEEEEEvS1B_EENS_8epilogue10collective18CollectiveEpilogueINS1J_23Sm100TmaWarpSpecializedILi4ELi2ELi16ELb1ELb0EEEJSG_NS5_IJNSS_ISE_SB_EENSS_IS15_SB_EEEEEfSI_fSI_NS1J_6fusion15FusionCallbacksIS1N_NS1R_17LinearCombinationIffffLNS_15FloatRoundStyleE2EEESG_S1Q_JEEENS4_5SM1004TMEM4LOAD26SM100_TMEM_LOAD_16dp128b8xESZ_S1H_NS4_17SM75_U32x4_LDSM_NENS4_14SM90_TMA_STOREES1H_NS4_17SM90_U32x4_STSM_NENS4_39AutoVectorizingCopyWithAssumedAlignmentILi128EEEEEEvvEEEEvNT_6ParamsE --------------------------
	.section	.text._ZN7cutlass13device_kernelINS_4gemm6kernel13GemmUniversalIN4cute5tupleIJiiiiEEENS1_10collective13CollectiveMmaINS1_35MainloopSm100TmaUmmaWarpSpecializedILi2ELi2ELi4ENS5_IJNS4_1CILi1EEESB_SB_EEEEENS5_IJNSA_ILi64EEENSA_ILi128EEESF_EEEfNS5_IJSB_llEEEfNS5_IJlSB_lEEENS4_8TiledMMAINS4_8MMA_AtomIJNS4_17SM100_MMA_TF32_SSINS_10tfloat32_tESM_fLi64ELi128ELNS4_4UMMA5MajorE1ELSO_0ELNSN_7ScaleInE0ELSP_0EEEEEENS4_6LayoutISC_NS5_IJNSA_ILi0EEEST_ST_EEEEENS5_IJNS4_10UnderscoreESW_SW_EEEEENS4_13SM90_TMA_LOADENS4_14ComposedLayoutINS4_7SwizzleILi2ELi5ELi2EEENS4_18smem_ptr_flag_bitsILi32EEENSS_INS5_IJNSA_ILi32EEENSA_ILi4EEEEEENS5_IJSB_S15_EEEEEEEvNS4_8identityESZ_NS10_INS11_ILi3ELi4ELi3EEES14_NSS_INS5_IJNSA_ILi8EEES15_EEENS5_IJS15_SB_EEEEEEEvS1B_EENS_8epilogue10collective18CollectiveEpilogueINS1J_23Sm100TmaWarpSpecializedILi4ELi2ELi16ELb1ELb0EEEJSG_NS5_IJNSS_ISE_SB_EENSS_IS15_SB_EEEEEfSI_fSI_NS1J_6fusion15FusionCallbacksIS1N_NS1R_17LinearCombinationIffffLNS_15FloatRoundStyleE2EEESG_S1Q_JEEENS4_5SM1004TMEM4LOAD26SM100_TMEM_LOAD_16dp128b8xESZ_S1H_NS4_17SM75_U32x4_LDSM_NENS4_14SM90_TMA_STOREES1H_NS4_17SM90_U32x4_STSM_NENS4_39AutoVectorizingCopyWithAssumedAlignmentILi128EEEEEEvvEEEEvNT_6ParamsE,"ax",@progbits
	.align	128
.text._ZN7cutlass13device_kernelINS_4gemm6kernel13GemmUniversalIN4cute5tupleIJiiiiEEENS1_10collective13CollectiveMmaINS1_35MainloopSm100TmaUmmaWarpSpecializedILi2ELi2ELi4ENS5_IJNS4_1CILi1EEESB_SB_EEEEENS5_IJNSA_ILi64EEENSA_ILi128EEESF_EEEfNS5_IJSB_llEEEfNS5_IJlSB_lEEENS4_8TiledMMAINS4_8MMA_AtomIJNS4_17SM100_MMA_TF32_SSINS_10tfloat32_tESM_fLi64ELi128ELNS4_4UMMA5MajorE1ELSO_0ELNSN_7ScaleInE0ELSP_0EEEEEENS4_6LayoutISC_NS5_IJNSA_ILi0EEEST_ST_EEEEENS5_IJNS4_10UnderscoreESW_SW_EEEEENS4_13SM90_TMA_LOADENS4_14ComposedLayoutINS4_7SwizzleILi2ELi5ELi2EEENS4_18smem_ptr_flag_bitsILi32EEENSS_INS5_IJNSA_ILi32EEENSA_ILi4EEEEEENS5_IJSB_S15_EEEEEEEvNS4_8identityESZ_NS10_INS11_ILi3ELi4ELi3EEES14_NSS_INS5_IJNSA_ILi8EEES15_EEENS5_IJS15_SB_EEEEEEEvS1B_EENS_8epilogue10collective18CollectiveEpilogueINS1J_23Sm100TmaWarpSpecializedILi4ELi2ELi16ELb1ELb0EEEJSG_NS5_IJNSS_ISE_SB_EENSS_IS15_SB_EEEEEfSI_fSI_NS1J_6fusion15FusionCallbacksIS1N_NS1R_17LinearCombinationIffffLNS_15FloatRoundStyleE2EEESG_S1Q_JEEENS4_5SM1004TMEM4LOAD26SM100_TMEM_LOAD_16dp128b8xESZ_S1H_NS4_17SM75_U32x4_LDSM_NENS4_14SM90_TMA_STOREES1H_NS4_17SM90_U32x4_STSM_NENS4_39AutoVectorizingCopyWithAssumedAlignmentILi128EEEEEEvvEEEEvNT_6ParamsE:
        .type           _ZN7cutlass13device_kernelINS_4gemm6kernel13GemmUniversalIN4cute5tupleIJiiiiEEENS1_10collective13CollectiveMmaINS1_35MainloopSm100TmaUmmaWarpSpecializedILi2ELi2ELi4ENS5_IJNS4_1CILi1EEESB_SB_EEEEENS5_IJNSA_ILi64EEENSA_ILi128EEESF_EEEfNS5_IJSB_llEEEfNS5_IJlSB_lEEENS4_8TiledMMAINS4_8MMA_AtomIJNS4_17SM100_MMA_TF32_SSINS_10tfloat32_tESM_fLi64ELi128ELNS4_4UMMA5MajorE1ELSO_0ELNSN_7ScaleInE0ELSP_0EEEEEENS4_6LayoutISC_NS5_IJNSA_ILi0EEEST_ST_EEEEENS5_IJNS4_10UnderscoreESW_SW_EEEEENS4_13SM90_TMA_LOADENS4_14ComposedLayoutINS4_7SwizzleILi2ELi5ELi2EEENS4_18smem_ptr_flag_bitsILi32EEENSS_INS5_IJNSA_ILi32EEENSA_ILi4EEEEEENS5_IJSB_S15_EEEEEEEvNS4_8identityESZ_NS10_INS11_ILi3ELi4ELi3EEES14_NSS_INS5_IJNSA_ILi8EEES15_EEENS5_IJS15_SB_EEEEEEEvS1B_EENS_8epilogue10collective18CollectiveEpilogueINS1J_23Sm100TmaWarpSpecializedILi4ELi2ELi16ELb1ELb0EEEJSG_NS5_IJNSS_ISE_SB_EENSS_IS15_SB_EEEEEfSI_fSI_NS1J_6fusion15FusionCallbacksIS1N_NS1R_17LinearCombinationIffffLNS_15FloatRoundStyleE2EEESG_S1Q_JEEENS4_5SM1004TMEM4LOAD26SM100_TMEM_LOAD_16dp128b8xESZ_S1H_NS4_17SM75_U32x4_LDSM_NENS4_14SM90_TMA_STOREES1H_NS4_17SM90_U32x4_STSM_NENS4_39AutoVectorizingCopyWithAssumedAlignmentILi128EEEEEEvvEEEEvNT_6ParamsE,@function
        .size           _ZN7cutlass13device_kernelINS_4gemm6kernel13GemmUniversalIN4cute5tupleIJiiiiEEENS1_10collective13CollectiveMmaINS1_35MainloopSm100TmaUmmaWarpSpecializedILi2ELi2ELi4ENS5_IJNS4_1CILi1EEESB_SB_EEEEENS5_IJNSA_ILi64EEENSA_ILi128EEESF_EEEfNS5_IJSB_llEEEfNS5_IJlSB_lEEENS4_8TiledMMAINS4_8MMA_AtomIJNS4_17SM100_MMA_TF32_SSINS_10tfloat32_tESM_fLi64ELi128ELNS4_4UMMA5MajorE1ELSO_0ELNSN_7ScaleInE0ELSP_0EEEEEENS4_6LayoutISC_NS5_IJNSA_ILi0EEEST_ST_EEEEENS5_IJNS4_10UnderscoreESW_SW_EEEEENS4_13SM90_TMA_LOADENS4_14ComposedLayoutINS4_7SwizzleILi2ELi5ELi2EEENS4_18smem_ptr_flag_bitsILi32EEENSS_INS5_IJNSA_ILi32EEENSA_ILi4EEEEEENS5_IJSB_S15_EEEEEEEvNS4_8identityESZ_NS10_INS11_ILi3ELi4ELi3EEES14_NSS_INS5_IJNSA_ILi8EEES15_EEENS5_IJS15_SB_EEEEEEEvS1B_EENS_8epilogue10collective18CollectiveEpilogueINS1J_23Sm100TmaWarpSpecializedILi4ELi2ELi16ELb1ELb0EEEJSG_NS5_IJNSS_ISE_SB_EENSS_IS15_SB_EEEEEfSI_fSI_NS1J_6fusion15FusionCallbacksIS1N_NS1R_17LinearCombinationIffffLNS_15FloatRoundStyleE2EEESG_S1Q_JEEENS4_5SM1004TMEM4LOAD26SM100_TMEM_LOAD_16dp128b8xESZ_S1H_NS4_17SM75_U32x4_LDSM_NENS4_14SM90_TMA_STOREES1H_NS4_17SM90_U32x4_STSM_NENS4_39AutoVectorizingCopyWithAssumedAlignmentILi128EEEEEEvvEEEEvNT_6ParamsE,(.L_x_174 - _ZN7cutlass13device_kernelINS_4gemm6kernel13GemmUniversalIN4cute5tupleIJiiiiEEENS1_10collective13CollectiveMmaINS1_35MainloopSm100TmaUmmaWarpSpecializedILi2ELi2ELi4ENS5_IJNS4_1CILi1EEESB_SB_EEEEENS5_IJNSA_ILi64EEENSA_ILi128EEESF_EEEfNS5_IJSB_llEEEfNS5_IJlSB_lEEENS4_8TiledMMAINS4_8MMA_AtomIJNS4_17SM100_MMA_TF32_SSINS_10tfloat32_tESM_fLi64ELi128ELNS4_4UMMA5MajorE1ELSO_0ELNSN_7ScaleInE0ELSP_0EEEEEENS4_6LayoutISC_NS5_IJNSA_ILi0EEEST_ST_EEEEENS5_IJNS4_10UnderscoreESW_SW_EEEEENS4_13SM90_TMA_LOADENS4_14ComposedLayoutINS4_7SwizzleILi2ELi5ELi2EEENS4_18smem_ptr_flag_bitsILi32EEENSS_INS5_IJNSA_ILi32EEENSA_ILi4EEEEEENS5_IJSB_S15_EEEEEEEvNS4_8identityESZ_NS10_INS11_ILi3ELi4ELi3EEES14_NSS_INS5_IJNSA_ILi8EEES15_EEENS5_IJS15_SB_EEEEEEEvS1B_EENS_8epilogue10collective18CollectiveEpilogueINS1J_23Sm100TmaWarpSpecializedILi4ELi2ELi16ELb1ELb0EEEJSG_NS5_IJNSS_ISE_SB_EENSS_IS15_SB_EEEEEfSI_fSI_NS1J_6fusion15FusionCallbacksIS1N_NS1R_17LinearCombinationIffffLNS_15FloatRoundStyleE2EEESG_S1Q_JEEENS4_5SM1004TMEM4LOAD26SM100_TMEM_LOAD_16dp128b8xESZ_S1H_NS4_17SM75_U32x4_LDSM_NENS4_14SM90_TMA_STOREES1H_NS4_17SM90_U32x4_STSM_NENS4_39AutoVectorizingCopyWithAssumedAlignmentILi128EEEEEEvvEEEEvNT_6ParamsE)
        .other          _ZN7cutlass13device_kernelINS_4gemm6kernel13GemmUniversalIN4cute5tupleIJiiiiEEENS1_10collective13CollectiveMmaINS1_35MainloopSm100TmaUmmaWarpSpecializedILi2ELi2ELi4ENS5_IJNS4_1CILi1EEESB_SB_EEEEENS5_IJNSA_ILi64EEENSA_ILi128EEESF_EEEfNS5_IJSB_llEEEfNS5_IJlSB_lEEENS4_8TiledMMAINS4_8MMA_AtomIJNS4_17SM100_MMA_TF32_SSINS_10tfloat32_tESM_fLi64ELi128ELNS4_4UMMA5MajorE1ELSO_0ELNSN_7ScaleInE0ELSP_0EEEEEENS4_6LayoutISC_NS5_IJNSA_ILi0EEEST_ST_EEEEENS5_IJNS4_10UnderscoreESW_SW_EEEEENS4_13SM90_TMA_LOADENS4_14ComposedLayoutINS4_7SwizzleILi2ELi5ELi2EEENS4_18smem_ptr_flag_bitsILi32EEENSS_INS5_IJNSA_ILi32EEENSA_ILi4EEEEEENS5_IJSB_S15_EEEEEEEvNS4_8identityESZ_NS10_INS11_ILi3ELi4ELi3EEES14_NSS_INS5_IJNSA_ILi8EEES15_EEENS5_IJS15_SB_EEEEEEEvS1B_EENS_8epilogue10collective18CollectiveEpilogueINS1J_23Sm100TmaWarpSpecializedILi4ELi2ELi16ELb1ELb0EEEJSG_NS5_IJNSS_ISE_SB_EENSS_IS15_SB_EEEEEfSI_fSI_NS1J_6fusion15FusionCallbacksIS1N_NS1R_17LinearCombinationIffffLNS_15FloatRoundStyleE2EEESG_S1Q_JEEENS4_5SM1004TMEM4LOAD26SM100_TMEM_LOAD_16dp128b8xESZ_S1H_NS4_17SM75_U32x4_LDSM_NENS4_14SM90_TMA_STOREES1H_NS4_17SM90_U32x4_STSM_NENS4_39AutoVectorizingCopyWithAssumedAlignmentILi128EEEEEEvvEEEEvNT_6ParamsE,@"STO_CUDA_ENTRY STV_DEFAULT"
_ZN7cutlass13device_kernelINS_4gemm6kernel13GemmUniversalIN4cute5tupleIJiiiiEEENS1_10collective13CollectiveMmaINS1_35MainloopSm100TmaUmmaWarpSpecializedILi2ELi2ELi4ENS5_IJNS4_1CILi1EEESB_SB_EEEEENS5_IJNSA_ILi64EEENSA_ILi128EEESF_EEEfNS5_IJSB_llEEEfNS5_IJlSB_lEEENS4_8TiledMMAINS4_8MMA_AtomIJNS4_17SM100_MMA_TF32_SSINS_10tfloat32_tESM_fLi64ELi128ELNS4_4UMMA5MajorE1ELSO_0ELNSN_7ScaleInE0ELSP_0EEEEEENS4_6LayoutISC_NS5_IJNSA_ILi0EEEST_ST_EEEEENS5_IJNS4_10UnderscoreESW_SW_EEEEENS4_13SM90_TMA_LOADENS4_14ComposedLayoutINS4_7SwizzleILi2ELi5ELi2EEENS4_18smem_ptr_flag_bitsILi32EEENSS_INS5_IJNSA_ILi32EEENSA_ILi4EEEEEENS5_IJSB_S15_EEEEEEEvNS4_8identityESZ_NS10_INS11_ILi3ELi4ELi3EEES14_NSS_INS5_IJNSA_ILi8EEES15_EEENS5_IJS15_SB_EEEEEEEvS1B_EENS_8epilogue10collective18CollectiveEpilogueINS1J_23Sm100TmaWarpSpecializedILi4ELi2ELi16ELb1ELb0EEEJSG_NS5_IJNSS_ISE_SB_EENSS_IS15_SB_EEEEEfSI_fSI_NS1J_6fusion15FusionCallbacksIS1N_NS1R_17LinearCombinationIffffLNS_15FloatRoundStyleE2EEESG_S1Q_JEEENS4_5SM1004TMEM4LOAD26SM100_TMEM_LOAD_16dp128b8xESZ_S1H_NS4_17SM75_U32x4_LDSM_NENS4_14SM90_TMA_STOREES1H_NS4_17SM90_U32x4_STSM_NENS4_39AutoVectorizingCopyWithAssumedAlignmentILi128EEEEEEvvEEEEvNT_6ParamsE:
[----:B------:R-:W1:Y:S01]  /*0000*/  LDC R1, c[0x0][0x37c] ;  /* 0x0000df00ff017b82 */ /* 0x000e620000000800 */
[----:B------:R-:W2:Y:S01]  /*0010*/  S2R R77, SR_TID.X ;  /* 0x00000000004d7919 */ /* 0x000ea20000002100 */
[----:B------:R-:W3:Y:S01]  /*0020*/  LDCU.64 UR8, c[0x0][0x890] ;  /* 0x00011200ff0877ac */ /* 0x000ee20008000a00 */
[----:B------:R-:W-:Y:S02]  /*0030*/  PRMT R64, RZ, 0x7610, R64 ;  /* 0x00007610ff407816 */ /* 0x000fe40000000040 */
[----:B------:R-:W-:Y:S01]  /*0040*/  ELECT P5, URZ, PT ;  /* 0x0000000000ff782f */ /* 0x000fe200038a0000 */
[----:B------:R-:W4:Y:S01]  /*0050*/  LDCU.64 UR54, c[0x0][0x358] ;  /* 0x00006b00ff3677ac */ /* 0x000f220008000a00 */
[----:B---3--:R-:W-:-:S04]  /*0060*/  UISETP.NE.U32.AND UP0, UPT, UR8, URZ, UPT ;  /* 0x000000ff0800728c */ /* 0x008fc8000bf05070 */
[----:B------:R-:W-:Y:S01]  /*0070*/  UISETP.NE.AND.EX UP0, UPT, UR9, URZ, UPT, UP0 ;  /* 0x000000ff0900728c */ /* 0x000fe2000bf05300 */
[----:B--2---:R-:W-:-:S05]  /*0080*/  SHF.R.U32.HI R69, RZ, 0x5, R77 ;  /* 0x00000005ff457819 */ /* 0x004fca000001164d */
[----:B------:R-:W2:Y:S02]  /*0090*/  SHFL.IDX PT, R0, R69, RZ, 0x1f ;  /* 0x00001fff45007589 */ /* 0x000ea400000e0000 */
[----:B--2---:R-:W-:Y:S01]  /*00a0*/  R2UR UR10, R0 ;  /* 0x00000000000a72ca */ /* 0x004fe200000e0000 */
[----:B-1--4-:R-:W-:-:S14]  /*00b0*/  BRA.U UP0, `(.L_x_0) ;  /* 0x00000001002c7547 */ /* 0x012fdc000b800000 */
[----:B------:R-:W1:Y:S02]  /*00c0*/  LDCU.64 UR4, c[0x0][0x888] ;  /* 0x00011100ff0477ac */ /* 0x000e640008000a00 */
[----:B-1----:R-:W-:-:S04]  /*00d0*/  UISETP.NE.U32.AND UP0, UPT, UR4, URZ, UPT ;  /* 0x000000ff0400728c */ /* 0x002fc8000bf05070 */
[----:B------:R-:W-:-:S09]  /*00e0*/  UISETP.NE.AND.EX UP0, UPT, UR5, URZ, UPT, UP0 ;  /* 0x000000ff0500728c */ /* 0x000fd2000bf05300 */
[----:B------:R-:W-:Y:S05]  /*00f0*/  BRA.U !UP0, `(.L_x_1) ;  /* 0x0000000108107547 */ /* 0x000fea000b800000 */
[----:B------:R-:W1:Y:S02]  /*0100*/  LDC.64 R2, c[0x0][0x888] ;  /* 0x00022200ff027b82 */ /* 0x000e640000000a00 */
[----:B-1----:R1:W5:Y:S01]  /*0110*/  LDG.E R35, desc[UR54][R2.64] ;  /* 0x0000003602237981 */ /* 0x002362000c1e1900 */
[----:B------:R-:W-:Y:S01]  /*0120*/  HFMA2 R64, -RZ, RZ, 0, 5.9604644775390625e-08 ;  /* 0x00000001ff407431 */ /* 0x000fe200000001ff */
[----:B------:R-:W-:Y:S05]  /*0130*/  BRA `(.L_x_0) ;  /* 0x00000000000c7947 */ /* 0x000fea0003800000 */
.L_x_1:
[----:B------:R-:W1:Y:S01]  /*0140*/  LDCU UR4, c[0x0][0x880] ;  /* 0x00011000ff0477ac */ /* 0x000e620008000800 */
[----:B------:R-:W-:Y:S01]  /*0150*/  HFMA2 R64, -RZ, RZ, 0, 5.9604644775390625e-08 ;  /* 0x00000001ff407431 */ /* 0x000fe200000001ff */
[----:B-1----:R-:W-:-:S07]  /*0160*/  MOV R35, UR4 ;  /* 0x0000000400237c02 */ /* 0x002fce0008000f00 */
.L_x_0:
[----:B------:R-:W2:Y:S02]  /*0170*/  LDCU.64 UR4, c[0x0][0x8b0] ;  /* 0x00011600ff0477ac */ /* 0x000ea40008000a00 */
[----:B--2---:R-:W-:-:S04]  /*0180*/  UISETP.NE.U32.AND UP0, UPT, UR4, URZ, UPT ;  /* 0x000000ff0400728c */ /* 0x004fc8000bf05070 */
[----:B------:R-:W-:-:S09]  /*0190*/  UISETP.NE.AND.EX UP0, UPT, UR5, URZ, UPT, UP0 ;  /* 0x000000ff0500728c */ /* 0x000fd2000bf05300 */
[----:B------:R-:W-:Y:S05]  /*01a0*/  BRA.U UP0, `(.L_x_2) ;  /* 0x0000000100247547 */ /* 0x000fea000b800000 */
[----:B------:R-:W2:Y:S02]  /*01b0*/  LDCU.64 UR4, c[0x0][0x8a8] ;  /* 0x00011500ff0477ac */ /* 0x000ea40008000a00 */
[----:B--2---:R-:W-:-:S04]  /*01c0*/  UISETP.NE.U32.AND UP0, UPT, UR4, URZ, UPT ;  /* 0x000000ff0400728c */ /* 0x004fc8000bf05070 */
[----:B------:R-:W-:-:S09]  /*01d0*/  UISETP.NE.AND.EX UP0, UPT, UR5, URZ, UPT, UP0 ;  /* 0x000000ff0500728c */ /* 0x000fd2000bf05300 */
[----:B------:R-:W-:Y:S05]  /*01e0*/  BRA.U !UP0, `(.L_x_3) ;  /* 0x00000001080c7547 */ /* 0x000fea000b800000 */
[----:B-1----:R-:W1:Y:S02]  /*01f0*/  LDC.64 R2, c[0x0][0x8a8] ;  /* 0x00022a00ff027b82 */ /* 0x002e640000000a00 */
[----:B-1----:R2:W5:Y:S01]  /*0200*/  LDG.E R33, desc[UR54][R2.64] ;  /* 0x0000003602217981 */ /* 0x002562000c1e1900 */
[----:B------:R-:W-:Y:S05]  /*0210*/  BRA `(.L_x_2) ;  /* 0x0000000000087947 */ /* 0x000fea0003800000 */
.L_x_3:
[----:B------:R-:W2:Y:S02]  /*0220*/  LDCU UR4, c[0x0][0x8a0] ;  /* 0x00011400ff0477ac */ /* 0x000ea40008000800 */
[----:B--2---:R-:W-:Y:S02]  /*0230*/  MOV R33, UR4 ;  /* 0x0000000400217c02 */ /* 0x004fe40008000f00 */
.L_x_2:
[----:B------:R-:W-:Y:S01]  /*0240*/  IMAD.U32 R0, RZ, RZ, UR10 ;  /* 0x0000000aff007e24 */ /* 0x000fe2000f8e00ff */
[----:B------:R-:W-:Y:S04]  /*0250*/  BSSY.RECONVERGENT B0, `(.L_x_4) ;  /* 0x000000c000007945 */ /* 0x000fe80003800200 */
[C---:B------:R-:W-:Y:S02]  /*0260*/  ISETP.NE.OR P1, PT, R0.reuse, 0x1, !P5 ;  /* 0x000000010000780c */ /* 0x040fe40006f25670 */
[----:B------:R-:W-:-:S11]  /*0270*/  ISETP.NE.OR P0, PT, R0, 0x3, !P5 ;  /* 0x000000030000780c */ /* 0x000fd60006f05670 */
[----:B------:R-:W-:Y:S05]  /*0280*/  @P1 BRA `(.L_x_5) ;  /* 0x0000000000201947 */ /* 0x000fea0003800000 */
[----:B------:R-:W3:Y:S02]  /*0290*/  LDCU.64 UR4, c[0x0][0x348] ;  /* 0x00006900ff0477ac */ /* 0x000ee40008000a00 */
[----:B---3--:R-:W-:Y:S02]  /*02a0*/  UIADD3 UR6, UP1, UPT, UR4, 0x80, URZ ;  /* 0x0000008004067890 */ /* 0x008fe4000ff3e0ff */
[----:B------:R-:W-:Y:S02]  /*02b0*/  UIADD3 UR4, UP0, UPT, UR4, 0x180, URZ ;  /* 0x0000018004047890 */ /* 0x000fe4000ff1e0ff */
[----:B------:R-:W-:Y:S02]  /*02c0*/  UIADD3.X UR7, UPT, UPT, URZ, UR5, URZ, UP1, !UPT ;  /* 0x00000005ff077290 */ /* 0x000fe40008ffe4ff */
[----:B------:R-:W-:-:S07]  /*02d0*/  UIADD3.X UR5, UPT, UPT, URZ, UR5, URZ, UP0, !UPT ;  /* 0x00000005ff057290 */ /* 0x000fce00087fe4ff */
[----:B------:R3:W-:Y:S02]  /*02e0*/  UTMACCTL.PF [UR6] ;  /* 0x00000000060079b9 */ /* 0x0007e40008040000 */
[----:B------:R3:W-:Y:S02]  /*02f0*/  UTMACCTL.PF [UR4] ;  /* 0x00000000040079b9 */ /* 0x0007e40008040000 */
[----:B---3--:R-:W-:Y:S01]  /*0300*/  NOP ;  /* 0x0000000000007918 */ /* 0x008fe20000000000 */
.L_x_5:
[----:B------:R-:W-:Y:S05]  /*0310*/  BSYNC.RECONVERGENT B0 ;  /* 0x0000000000007941 */ /* 0x000fea0003800200 */
.L_x_4:
[----:B------:R-:W-:Y:S04]  /*0320*/  BSSY.RECONVERGENT B0, `(.L_x_6) ;  /* 0x000000a000007945 */ /* 0x000fe80003800200 */
        /* <DEDUP_REMOVED lines=9> */
.L_x_7:
[----:B------:R-:W-:Y:S05]  /*03c0*/  BSYNC.RECONVERGENT B0 ;  /* 0x0000000000007941 */ /* 0x000fea0003800200 */
.L_x_6:
[----:B------:R-:W3:Y:S01]  /*03d0*/  LDCU.64 UR4, c[0x0][0x888] ;  /* 0x00011100ff0477ac */ /* 0x000ee20008000a00 */
[----:B------:R-:W-:Y:S02]  /*03e0*/  UISETP.EQ.U32.AND UP1, UPT, UR8, URZ, UPT ;  /* 0x000000ff0800728c */ /* 0x000fe4000bf22070 */
[----:B------:R-:W-:Y:S02]  /*03f0*/  UPLOP3.LUT UP2, UPT, UPT, UPT, UPT, 0x80, 0x8 ;  /* 0x000000000008789c */ /* 0x000fe40003f4f070 */
[----:B---3--:R-:W-:-:S04]  /*0400*/  UISETP.NE.U32.AND UP0, UPT, UR4, URZ, UPT ;  /* 0x000000ff0400728c */ /* 0x008fc8000bf05070 */
[----:B------:R-:W-:-:S04]  /*0410*/  UISETP.NE.AND.EX UP0, UPT, UR5, URZ, UPT, UP0 ;  /* 0x000000ff0500728c */ /* 0x000fc8000bf05300 */
[----:B------:R-:W-:-:S04]  /*0420*/  UISETP.EQ.OR.EX UP3, UPT, UR9, URZ, !UP0, UP1 ;  /* 0x000000ff0900728c */ /* 0x000fc8000c762710 */
[----:B------:R-:W-:-:S05]  /*0430*/  UP2UR UR44, UPR, URZ, 0x8 ;  /* 0x00000008ff2c7883 */ /* 0x000fca0008000000 */
[----:B------:R-:W-:Y:S07]  /*0440*/  BRA.U !UP3, `(.L_x_8) ;  /* 0x000000010b207547 */ /* 0x000fee000b800000 */
[----:B------:R-:W-:Y:S01]  /*0450*/  UISETP.NE.U32.AND UP2, UPT, UR8, URZ, UPT ;  /* 0x000000ff0800728c */ /* 0x000fe2000bf45070 */
[----:B-----5:R-:W-:Y:S01]  /*0460*/  FSETP.NEU.AND P0, PT, R35, RZ, PT ;  /* 0x000000ff2300720b */ /* 0x020fe20003f0d000 */
[----:B------:R-:W-:Y:S02]  /*0470*/  USEL UR4, URZ, 0xffffffff, UP0 ;  /* 0xffffffffff047887 */ /* 0x000fe40008000000 */
[----:B------:R-:W-:-:S10]  /*0480*/  UISETP.NE.AND.EX UP2, UPT, UR9, URZ, UPT, UP2 ;  /* 0x000000ff0900728c */ /* 0x000fd4000bf45320 */
[----:B------:R-:W-:Y:S01]  /*0490*/  VOTEU.ANY UP1, P0 ;  /* 0x0000000000ff7886 */ /* 0x000fe20000020100 */
[----:B------:R-:W-:-:S04]  /*04a0*/  @!UP2 USEL UR4, URZ, 0xffffffff, UP1 ;  /* 0xffffffffff04a887 */ /* 0x000fc80008800000 */
[----:B------:R-:W-:-:S04]  /*04b0*/  ULOP3.LUT UR4, UR4, 0x1, URZ, 0xc0, !UPT ;  /* 0x0000000104047892 */ /* 0x000fc8000f8ec0ff */
[----:B------:R-:W-:-:S11]  /*04c0*/  UISETP.NE.U32.AND UP2, UPT, UR4, 0x1, UPT ;  /* 0x000000010400788c */ /* 0x000fd6000bf45070 */
.L_x_8:
[----:B-12---:R-:W1:Y:S01]  /*04d0*/  SHFL.IDX PT, R2, R69, RZ, 0x1f ;  /* 0x00001fff45027589 */ /* 0x006e6200000e0000 */
[----:B------:R-:W-:-:S04]  /*04e0*/  UISETP.NE.AND UP1, UPT, UR10, 0x2, UPT ;  /* 0x000000020a00788c */ /* 0x000fc8000bf25270 */
[----:B------:R-:W-:Y:S01]  /*04f0*/  USEL UR21, URZ, 0x1, UP1 ;  /* 0x00000001ff157887 */ /* 0x000fe20008800000 */
[----:B-1----:R-:W-:-:S13]  /*0500*/  ISETP.NE.AND P0, PT, R2, RZ, PT ;  /* 0x000000ff0200720c */ /* 0x002fda0003f05270 */
[----:B------:R-:W-:Y:S05]  /*0510*/  @P0 BRA `(.L_x_9) ;  /* 0x0000000000380947 */ /* 0x000fea0003800000 */
[----:B------:R-:W1:Y:S01]  /*0520*/  S2UR UR4, SR_CgaCtaId ;  /* 0x00000000000479c3 */ /* 0x000e620000008800 */
[----:B------:R-:W-:Y:S01]  /*0530*/  UMOV UR5, 0x400 ;  /* 0x0000040000057882 */ /* 0x000fe20000000000 */
[----:B------:R-:W-:Y:S01]  /*0540*/  UMOV UR6, 0x1 ;  /* 0x0000000100067882 */ /* 0x000fe20000000000 */
[----:B------:R-:W-:Y:S01]  /*0550*/  ELECT P0, URZ, PT ;  /* 0x0000000000ff782f */ /* 0x000fe20003800000 */
[----:B------:R-:W-:-:S04]  /*0560*/  UIADD3 UR6, UPT, UPT, -UR6, 0x100000, URZ ;  /* 0x0010000006067890 */ /* 0x000fc8000fffe1ff */
[----:B------:R-:W-:Y:S02]  /*0570*/  USHF.L.U32 UR7, UR6, 0xb, URZ ;  /* 0x0000000b06077899 */ /* 0x000fe400080006ff */
[----:B------:R-:W-:Y:S02]  /*0580*/  USHF.L.U32 UR6, UR6, 0x1, URZ ;  /* 0x0000000106067899 */ /* 0x000fe400080006ff */
[----:B-1----:R-:W-:Y:S01]  /*0590*/  ULEA UR4, UR4, UR5, 0x18 ;  /* 0x0000000504047291 */ /* 0x002fe2000f8ec0ff */
[----:B------:R-:W1:Y:S11]  /*05a0*/  FENCE.VIEW.ASYNC.S ;  /* 0x00000000000073c6 */ /* 0x000e760000000000 */
[----:B-1----:R1:W2:Y:S01]  /*05b0*/  SYNCS.EXCH.64 URZ, [UR4], UR6 ;  /* 0x0000000604ff75b2 */ /* 0x0022a20008000100 */
[----:B------:R1:W3:Y:S01]  /*05c0*/  SYNCS.EXCH.64 URZ, [UR4+0x10], UR6 ;  /* 0x0000100604ff75b2 */ /* 0x0002e20008000100 */
[----:B------:R1:W4:Y:S01]  /*05d0*/  SYNCS.EXCH.64 URZ, [UR4+0x8], UR6 ;  /* 0x0000080604ff75b2 */ /* 0x0003220008000100 */
[----:B------:R1:W1:Y:S01]  /*05e0*/  SYNCS.EXCH.64 URZ, [UR4+0x18], UR6 ;  /* 0x0000180604ff75b2 */ /* 0x0002620008000100 */
[----:B------:R-:W-:Y:S01]  /*05f0*/  NOP ;  /* 0x0000000000007918 */ /* 0x000fe20000000000 */
.L_x_9:
[----:B------:R-:W2:Y:S01]  /*0600*/  SHFL.IDX PT, R2, R69, RZ, 0x1f ;  /* 0x00001fff45027589 */ /* 0x000ea200000e0000 */
[----:B------:R-:W-:Y:S01]  /*0610*/  NOP ;  /* 0x0000000000007918 */ /* 0x000fe20000000000 */
[----:B--2---:R-:W-:-:S13]  /*0620*/  ISETP.NE.AND P0, PT, R2, 0x1, PT ;  /* 0x000000010200780c */ /* 0x004fda0003f05270 */
[----:B------:R-:W-:Y:S05]  /*0630*/  @P0 BRA `(.L_x_10) ;  /* 0x0000000000580947 */ /* 0x000fea0003800000 */
[----:B-1----:R-:W1:Y:S01]  /*0640*/  S2UR UR4, SR_CgaCtaId ;  /* 0x00000000000479c3 */ /* 0x002e620000008800 */
[----:B------:R-:W-:Y:S01]  /*0650*/  UMOV UR5, 0x400 ;  /* 0x0000040000057882 */ /* 0x000fe20000000000 */
[----:B------:R-:W-:Y:S01]  /*0660*/  UMOV UR8, 0x20 ;  /* 0x0000002000087882 */ /* 0x000fe20000000000 */
[----:B------:R-:W-:Y:S01]  /*0670*/  UMOV UR6, 0x80 ;  /* 0x0000008000067882 */ /* 0x000fe20000000000 */
[----:B------:R-:W-:-:S04]  /*0680*/  UIADD3 UR8, UPT, UPT, -UR8, 0x100000, URZ ;  /* 0x0010000008087890 */ /* 0x000fc8000fffe1ff */
[----:B------:R-:W-:Y:S02]  /*0690*/  USHF.L.U32 UR9, UR8, 0xb, URZ ;  /* 0x0000000b08097899 */ /* 0x000fe400080006ff */
[----:B------:R-:W-:Y:S02]  /*06a0*/  USHF.L.U32 UR8, UR8, 0x1, URZ ;  /* 0x0000000108087899 */ /* 0x000fe400080006ff */
[----:B------:R-:W-:-:S04]  /*06b0*/  UIADD3 UR6, UPT, UPT, -UR6, 0x100000, URZ ;  /* 0x0010000006067890 */ /* 0x000fc8000fffe1ff */
[----:B------:R-:W-:Y:S02]  /*06c0*/  USHF.L.U32 UR7, UR6, 0xb, URZ ;  /* 0x0000000b06077899 */ /* 0x000fe400080006ff */
[----:B------:R-:W-:Y:S01]  /*06d0*/  USHF.L.U32 UR6, UR6, 0x1, URZ ;  /* 0x0000000106067899 */ /* 0x000fe200080006ff */
[----:B------:R-:W-:Y:S01]  /*06e0*/  ELECT P0, URZ, PT ;  /* 0x0000000000ff782f */ /* 0x000fe20003800000 */
[----:B-1----:R-:W-:Y:S01]  /*06f0*/  ULEA UR4, UR4, UR5, 0x18 ;  /* 0x0000000504047291 */ /* 0x002fe2000f8ec0ff */
[----:B------:R-:W1:Y:S11]  /*0700*/  FENCE.VIEW.ASYNC.S ;  /* 0x00000000000073c6 */ /* 0x000e760000000000 */
[----:B-1----:R2:W1:Y:S01]  /*0710*/  SYNCS.EXCH.64 URZ, [UR4+0x20], UR8 ;  /* 0x0000200804ff75b2 */ /* 0x0024620008000100 */
[----:B------:R2:W1:Y:S01]  /*0720*/  SYNCS.EXCH.64 URZ, [UR4+0x40], UR6 ;  /* 0x0000400604ff75b2 */ /* 0x0004620008000100 */
[----:B------:R2:W1:Y:S01]  /*0730*/  SYNCS.EXCH.64 URZ, [UR4+0x28], UR8 ;  /* 0x0000280804ff75b2 */ /* 0x0004620008000100 */
[----:B------:R2:W1:Y:S01]  /*0740*/  SYNCS.EXCH.64 URZ, [UR4+0x48], UR6 ;  /* 0x0000480604ff75b2 */ /* 0x0004620008000100 */
[----:B------:R2:W1:Y:S01]  /*0750*/  SYNCS.EXCH.64 URZ, [UR4+0x30], UR8 ;  /* 0x0000300804ff75b2 */ /* 0x0004620008000100 */
[----:B------:R2:W1:Y:S01]  /*0760*/  SYNCS.EXCH.64 URZ, [UR4+0x50], UR6 ;  /* 0x0000500604ff75b2 */ /* 0x0004620008000100 */
[----:B------:R2:W1:Y:S01]  /*0770*/  SYNCS.EXCH.64 URZ, [UR4+0x38], UR8 ;  /* 0x0000380804ff75b2 */ /* 0x0004620008000100 */
[----:B------:R2:W1:Y:S02]  /*0780*/  SYNCS.EXCH.64 URZ, [UR4+0x58], UR6 ;  /* 0x0000580604ff75b2 */ /* 0x0004640008000100 */
[----:B--2---:R-:W-:Y:S01]  /*0790*/  NOP ;  /* 0x0000000000007918 */ /* 0x004fe20000000000 */
.L_x_10:
[----:B------:R-:W2:Y:S01]  /*07a0*/  SHFL.IDX PT, R2, R69, RZ, 0x1f ;  /* 0x00001fff45027589 */ /* 0x000ea200000e0000 */
[----:B------:R-:W-:Y:S01]  /*07b0*/  NOP ;  /* 0x0000000000007918 */ /* 0x000fe20000000000 */
[----:B--2---:R-:W-:-:S13]  /*07c0*/  ISETP.NE.AND P0, PT, R2, 0x3, PT ;  /* 0x000000030200780c */ /* 0x004fda0003f05270 */
[----:B------:R-:W-:Y:S05]  /*07d0*/  @P0 BRA `(.L_x_11) ;  /* 0x0000000000300947 */ /* 0x000fea0003800000 */
[----:B-1----:R-:W1:Y:S01]  /*07e0*/  S2UR UR6, SR_CgaCtaId ;  /* 0x00000000000679c3 */ /* 0x002e620000008800 */
[----:B------:R-:W-:Y:S01]  /*07f0*/  UMOV UR4, 0x400 ;  /* 0x0000040000047882 */ /* 0x000fe20000000000 */
[----:B------:R-:W-:Y:S01]  /*0800*/  UMOV UR5, 0x20 ;  /* 0x0000002000057882 */ /* 0x000fe20000000000 */
[----:B------:R-:W-:Y:S01]  /*0810*/  ELECT P0, URZ, PT ;  /* 0x0000000000ff782f */ /* 0x000fe20003800000 */
[----:B-1----:R-:W-:Y:S02]  /*0820*/  ULEA UR6, UR6, UR4, 0x18 ;  /* 0x0000000406067291 */ /* 0x002fe4000f8ec0ff */
[----:B------:R-:W-:-:S04]  /*0830*/  UIADD3 UR4, UPT, UPT, -UR5, 0x100000, URZ ;  /* 0x0010000005047890 */ /* 0x000fc8000fffe1ff */
[----:B------:R-:W-:Y:S02]  /*0840*/  USHF.L.U32 UR5, UR4, 0xb, URZ ;  /* 0x0000000b04057899 */ /* 0x000fe400080006ff */
[----:B------:R-:W-:Y:S01]  /*0850*/  USHF.L.U32 UR4, UR4, 0x1, URZ ;  /* 0x0000000104047899 */ /* 0x000fe200080006ff */
[----:B------:R-:W1:Y:S11]  /*0860*/  FENCE.VIEW.ASYNC.S ;  /* 0x00000000000073c6 */ /* 0x000e760000000000 */
[----:B-1----:R2:W1:Y:S01]  /*0870*/  SYNCS.EXCH.64 URZ, [UR6+0x60], UR4 ;  /* 0x0000600406ff75b2 */ /* 0x0024620008000100 */
[----:B------:R2:W1:Y:S02]  /*0880*/  SYNCS.EXCH.64 URZ, [UR6+0x68], UR4 ;  /* 0x0000680406ff75b2 */ /* 0x0004640008000100 */
[----:B--2---:R-:W-:Y:S01]  /*0890*/  NOP ;  /* 0x0000000000007918 */ /* 0x004fe20000000000 */
.L_x_11:
[----:B------:R-:W2:Y:S01]  /*08a0*/  SHFL.IDX PT, R2, R69, RZ, 0x1f ;  /* 0x00001fff45027589 */ /* 0x000ea200000e0000 */
[----:B------:R-:W-:Y:S01]  /*08b0*/  NOP ;  /* 0x0000000000007918 */ /* 0x000fe20000000000 */
[----:B--2---:R-:W-:-:S13]  /*08c0*/  ISETP.NE.AND P0, PT, R2, 0x4, PT ;  /* 0x000000040200780c */ /* 0x004fda0003f05270 */
[----:B------:R-:W-:Y:S05]  /*08d0*/  @P0 BRA `(.L_x_12) ;  /* 0x00000000004c0947 */ /* 0x000fea0003800000 */
[----:B-1----:R-:W1:Y:S01]  /*08e0*/  S2UR UR6, SR_CgaCtaId ;  /* 0x00000000000679c3 */ /* 0x002e620000008800 */
[----:B------:R-:W-:Y:S01]  /*08f0*/  UMOV UR4, 0x100 ;  /* 0x0000010000047882 */ /* 0x000fe20000000000 */
[----:B------:R-:W-:Y:S01]  /*0900*/  UMOV UR5, 0x400 ;  /* 0x0000040000057882 */ /* 0x000fe20000000000 */
[----:B------:R-:W-:Y:S01]  /*0910*/  USEL UR4, UR4, 0xe0, UP2 ;  /* 0x000000e004047887 */ /* 0x000fe20009000000 */
[----:B------:R-:W-:Y:S01]  /*0920*/  UMOV UR8, 0x1 ;  /* 0x0000000100087882 */ /* 0x000fe20000000000 */
[----:B------:R-:W-:Y:S01]  /*0930*/  ELECT P0, URZ, PT ;  /* 0x0000000000ff782f */ /* 0x000fe20003800000 */
[----:B------:R-:W-:-:S04]  /*0940*/  UIADD3 UR8, UPT, UPT, -UR8, 0x100000, URZ ;  /* 0x0010000008087890 */ /* 0x000fc8000fffe1ff */
[----:B------:R-:W-:Y:S02]  /*0950*/  USHF.L.U32 UR9, UR8, 0xb, URZ ;  /* 0x0000000b08097899 */ /* 0x000fe400080006ff */
[----:B------:R-:W-:Y:S02]  /*0960*/  USHF.L.U32 UR8, UR8, 0x1, URZ ;  /* 0x0000000108087899 */ /* 0x000fe400080006ff */
[----:B-1----:R-:W-:Y:S02]  /*0970*/  ULEA UR6, UR6, UR5, 0x18 ;  /* 0x0000000506067291 */ /* 0x002fe4000f8ec0ff */
[----:B------:R-:W-:-:S04]  /*0980*/  UIADD3 UR4, UPT, UPT, -UR4, 0x100000, URZ ;  /* 0x0010000004047890 */ /* 0x000fc8000fffe1ff */
[----:B------:R-:W-:Y:S02]  /*0990*/  USHF.L.U32 UR5, UR4, 0xb, URZ ;  /* 0x0000000b04057899 */ /* 0x000fe400080006ff */
[----:B------:R-:W-:Y:S01]  /*09a0*/  USHF.L.U32 UR4, UR4, 0x1, URZ ;  /* 0x0000000104047899 */ /* 0x000fe200080006ff */
[----:B------:R-:W1:Y:S03]  /*09b0*/  FENCE.VIEW.ASYNC.S ;  /* 0x00000000000073c6 */ /* 0x000e660000000000 */
[----:B-1----:R2:W1:Y:S08]  /*09c0*/  SYNCS.EXCH.64 URZ, [UR6+0x70], UR8 ;  /* 0x0000700806ff75b2 */ /* 0x0024700008000100 */
[----:B------:R2:W1:Y:S01]  /*09d0*/  SYNCS.EXCH.64 URZ, [UR6+0x80], UR4 ;  /* 0x0000800406ff75b2 */ /* 0x0004620008000100 */
[----:B------:R2:W1:Y:S01]  /*09e0*/  SYNCS.EXCH.64 URZ, [UR6+0x78], UR8 ;  /* 0x0000780806ff75b2 */ /* 0x0004620008000100 */
[----:B------:R2:W1:Y:S02]  /*09f0*/  SYNCS.EXCH.64 URZ, [UR6+0x88], UR4 ;  /* 0x0000880406ff75b2 */ /* 0x0004640008000100 */
[----:B--2---:R-:W-:Y:S01]  /*0a00*/  NOP ;  /* 0x0000000000007918 */ /* 0x004fe20000000000 */
.L_x_12:
        /* <DEDUP_REMOVED lines=26> */
.L_x_13:
        /* <DEDUP_REMOVED lines=13> */
[----:B-1----:R2:W1:Y:S01]  /*0c80*/  SYNCS.EXCH.64 URZ, [UR4+0xd0], UR6 ;  /* 0x0000d00604ff75b2 */ /* 0x0024620008000100 */
[----:B------:R2:W1:Y:S01]  /*0c90*/  SYNCS.EXCH.64 URZ, [UR4+0xe0], UR6 ;  /* 0x0000e00604ff75b2 */ /* 0x0004620008000100 */
[----:B------:R2:W1:Y:S01]  /*0ca0*/  SYNCS.EXCH.64 URZ, [UR4+0xd8], UR6 ;  /* 0x0000d80604ff75b2 */ /* 0x0004620008000100 */
[----:B------:R2:W1:Y:S02]  /*0cb0*/  SYNCS.EXCH.64 URZ, [UR4+0xe8], UR6 ;  /* 0x0000e80604ff75b2 */ /* 0x0004640008000100 */
[----:B--2---:R-:W-:Y:S01]  /*0cc0*/  NOP ;  /* 0x0000000000007918 */ /* 0x004fe20000000000 */
.L_x_14:
[----:B------:R-:W2:Y:S01]  /*0cd0*/  S2UR UR5, SR_CTAID.X ;  /* 0x00000000000579c3 */ /* 0x000ea20000002500 */
[----:B------:R-:W-:-:S05]  /*0ce0*/  CS2R.32 R63, SR_CgaSize ;  /* 0x00000000003f7805 */ /* 0x000fca0000008a00 */
[----:B------:R-:W-:-:S05]  /*0cf0*/  IMAD R63, R63, -0xa0, RZ ;  /* 0xffffff603f3f7824 */ /* 0x000fca00078e02ff */
[----:B-1----:R-:W-:-:S14]  /*0d00*/  R2UR UR7, R63 ;  /* 0x000000003f0772ca */ /* 0x002fdc00000e0000 */
[----:B------:R-:W1:Y:S01]  /*0d10*/  LDCU UR7, c[0x0][UR7+0x2b0] ;  /* 0x00005600070777ac */ /* 0x000e620008000800 */
[----:B------:R-:W-:Y:S01]  /*0d20*/  NOP ;  /* 0x0000000000007918 */ /* 0x000fe20000000000 */
[----:B------:R-:W-:-:S05]  /*0d30*/  CS2R.32 R63, SR_CgaSize ;  /* 0x00000000003f7805 */ /* 0x000fca0000008a00 */
[----:B------:R-:W-:-:S05]  /*0d40*/  IMAD R63, R63, -0xa0, RZ ;  /* 0xffffff603f3f7824 */ /* 0x000fca00078e02ff */
[----:B------:R-:W-:-:S14]  /*0d50*/  R2UR UR6, R63 ;  /* 0x000000003f0672ca */ /* 0x000fdc00000e0000 */
[----:B------:R-:W3:Y:S01]  /*0d60*/  LDCU UR6, c[0x0][UR6+0x2b4] ;  /* 0x00005680060677ac */ /* 0x000ee20008000800 */
[----:B------:R-:W4:Y:S08]  /*0d70*/  S2UR UR4, SR_CTAID.Y ;  /* 0x00000000000479c3 */ /* 0x000f300000002600 */
[----:B------:R-:W3:Y:S01]  /*0d80*/  LDC R10, c[0x0][0xb24] ;  /* 0x0002c900ff0a7b82 */ /* 0x000ee20000000800 */
[----:B--2---:R-:W-:-:S02]  /*0d90*/  I2FP.F32.U32 R63, UR5 ;  /* 0x00000005003f7c45 */ /* 0x004fc40008201000 */
[----:B------:R-:W-:-:S05]  /*0da0*/  CS2R.32 R3, SR_CgaSize ;  /* 0x0000000000037805 */ /* 0x000fca0000008a00 */
[----:B------:R-:W-:-:S06]  /*0db0*/  IMAD R3, R3, -0xa0, RZ ;  /* 0xffffff6003037824 */ /* 0x000fcc00078e02ff */
[----:B------:R-:W2:Y:S01]  /*0dc0*/  LDC R3, c[0x0][R3+0x2a0] ;  /* 0x0000a80003037b82 */ /* 0x000ea20000000800 */
[----:B------:R-:W-:Y:S01]  /*0dd0*/  MOV R15, UR5 ;  /* 0x00000005000f7c02 */ /* 0x000fe20008000f00 */
[----:B-1----:R-:W-:Y:S01]  /*0de0*/  FMUL R63, R63, UR7 ;  /* 0x000000073f3f7c20 */ /* 0x002fe20008400000 */
[----:B----4-:R-:W-:Y:S02]  /*0df0*/  I2FP.F32.U32 R62, UR4 ;  /* 0x00000004003e7c45 */ /* 0x010fe40008201000 */
[----:B------:R-:W-:-:S05]  /*0e00*/  CS2R.32 R2, SR_CgaSize ;  /* 0x0000000000027805 */ /* 0x000fca0000008a00 */
[----:B------:R-:W-:-:S06]  /*0e10*/  IMAD R2, R2, -0xa0, RZ ;  /* 0xffffff6002027824 */ /* 0x000fcc00078e02ff */
[----:B------:R-:W1:Y:S01]  /*0e20*/  LDC R2, c[0x0][R2+0x2a4] ;  /* 0x0000a90002027b82 */ /* 0x000e620000000800 */
[----:B------:R-:W-:Y:S01]  /*0e30*/  MOV R14, UR4 ;  /* 0x00000004000e7c02 */ /* 0x000fe20008000f00 */
[----:B------:R-:W4:Y:S01]  /*0e40*/  F2I.U32.TRUNC.NTZ R63, R63 ;  /* 0x0000003f003f7305 */ /* 0x000f22000020f000 */
[----:B---3--:R-:W-:-:S05]  /*0e50*/  FMUL R62, R62, UR6 ;  /* 0x000000063e3e7c20 */ /* 0x008fca0008400000 */
[----:B------:R-:W-:Y:S01]  /*0e60*/  BAR.SYNC.DEFER_BLOCKING 0x0 ;  /* 0x0000000000007b1d */ /* 0x000fe20000010000 */
[----:B------:R-:W-:-:S05]  /*0e70*/  ISETP.GE.AND P0, PT, R10, 0x1, PT ;  /* 0x000000010a00780c */ /* 0x000fca0003f06270 */
[----:B------:R-:W3:Y:S02]  /*0e80*/  F2I.U32.TRUNC.NTZ R62, R62 ;  /* 0x0000003e003e7305 */ /* 0x000ee4000020f000 */
[----:B------:R-:W1:Y:S01]  /*0e90*/  S2UR UR52, SR_CTAID.Z ;  /* 0x00000000003479c3 */ /* 0x000e620000002700 */
[----:B----4-:R-:W-:-:S05]  /*0ea0*/  IADD3 R63, PT, PT, -R63, RZ, RZ ;  /* 0x000000ff3f3f7210 */ /* 0x010fca0007ffe1ff */
[----:B--2---:R-:W-:Y:S01]  /*0eb0*/  IMAD R63, R3, R63, UR5 ;  /* 0x00000005033f7e24 */ /* 0x004fe2000f8e023f */
[----:B---3--:R-:W-:-:S05]  /*0ec0*/  IADD3 R62, PT, PT, -R62, RZ, RZ ;  /* 0x000000ff3e3e7210 */ /* 0x008fca0007ffe1ff */
[----:B-1----:R-:W-:Y:S01]  /*0ed0*/  IMAD R62, R2, R62, UR4 ;  /* 0x00000004023e7e24 */ /* 0x002fe2000f8e023e */
[----:B------:R-:W-:Y:S06]  /*0ee0*/  @!P0 BRA `(.L_x_15) ;  /* 0x0000000000b88947 */ /* 0x000fec0003800000 */
[----:B------:R-:W1:Y:S01]  /*0ef0*/  LDC.64 R4, c[0x0][0xb18] ;  /* 0x0002c600ff047b82 */ /* 0x000e620000000a00 */
[----:B------:R-:W-:-:S07]  /*0f00*/  ISETP.NE.AND P0, PT, R10, 0x1, PT ;  /* 0x000000010a00780c */ /* 0x000fce0003f05270 */
[----:B------:R-:W2:Y:S08]  /*0f10*/  LDC R9, c[0x0][0xb0c] ;  /* 0x0002c300ff097b82 */ /* 0x000eb00000000800 */
[----:B------:R-:W3:Y:S08]  /*0f20*/  LDC R12, c[0x0][0x370] ;  /* 0x0000dc00ff0c7b82 */ /* 0x000ef00000000800 */
[----:B------:R-:W4:Y:S01]  /*0f30*/  LDC R11, c[0x0][0x374] ;  /* 0x0000dd00ff0b7b82 */ /* 0x000f220000000800 */
[----:B-1----:R-:W-:-:S07]  /*0f40*/  ISETP.NE.AND P1, PT, R4, 0x1, PT ;  /* 0x000000010400780c */ /* 0x002fce0003f25270 */
[----:B------:R-:W3:Y:S01]  /*0f50*/  LDC.64 R6, c[0x0][0xb10] ;  /* 0x0002c400ff067b82 */ /* 0x000ee20000000a00 */
[----:B--2---:R-:W-:-:S07]  /*0f60*/  ISETP.NE.AND P2, PT, R9, 0x1, PT ;  /* 0x000000010900780c */ /* 0x004fce0003f45270 */
[----:B------:R-:W1:Y:S08]  /*0f70*/  LDC R8, c[0x0][0xb20] ;  /* 0x0002c800ff087b82 */ /* 0x000e700000000800 */
[----:B------:R-:W2:Y:S01]  /*0f80*/  LDC.64 R2, c[0x0][0xb28] ;  /* 0x0002ca00ff027b82 */ /* 0x000ea20000000a00 */
[----:B----4-:R-:W-:-:S04]  /*0f90*/  IMAD.HI.U32 R13, R11, R5, RZ ;  /* 0x000000050b0d7227 */ /* 0x010fc800078e00ff */
[----:B------:R-:W-:-:S04]  /*0fa0*/  IMAD.HI.U32 R5, R14, R5, RZ ;  /* 0x000000050e057227 */ /* 0x000fc800078e00ff */
[----:B---3--:R-:W-:-:S05]  /*0fb0*/  IMAD.HI.U32 R16, R12, R6, RZ ;  /* 0x000000060c107227 */ /* 0x008fca00078e00ff */
[-C--:B------:R-:W-:Y:S01]  /*0fc0*/  @P2 SHF.R.U32.HI R12, RZ, R7.reuse, R16 ;  /* 0x00000007ff0c2219 */ /* 0x080fe20000011610 */
[----:B------:R-:W-:Y:S01]  /*0fd0*/  IMAD.HI.U32 R16, R15, R6, RZ ;  /* 0x000000060f107227 */ /* 0x000fe200078e00ff */
[-C--:B-1----:R-:W-:Y:S02]  /*0fe0*/  @P1 SHF.R.U32.HI R11, RZ, R8.reuse, R13 ;  /* 0x00000008ff0b1219 */ /* 0x082fe4000001160d */
[----:B------:R-:W-:Y:S02]  /*0ff0*/  SHF.R.U32.HI R5, RZ, R8, R5 ;  /* 0x00000008ff057219 */ /* 0x000fe40000011605 */
[----:B------:R-:W-:Y:S02]  /*1000*/  SHF.R.U32.HI R16, RZ, R7, R16 ;  /* 0x00000007ff107219 */ /* 0x000fe40000011610 */
[----:B------:R-:W-:Y:S01]  /*1010*/  SEL R5, R14, R5, !P1 ;  /* 0x000000050e057207 */ /* 0x000fe20004800000 */
[----:B--2---:R-:W-:Y:S01]  /*1020*/  IMAD.HI.U32 R13, R11, R2, RZ ;  /* 0x000000020b0d7227 */ /* 0x004fe200078e00ff */
[----:B------:R-:W-:-:S03]  /*1030*/  SEL R16, R15, R16, !P2 ;  /* 0x000000100f107207 */ /* 0x000fc60005000000 */
[----:B------:R-:W-:Y:S01]  /*1040*/  IMAD.HI.U32 R6, R12, R2, RZ ;  /* 0x000000020c067227 */ /* 0x000fe200078e00ff */
[----:B------:R-:W-:-:S04]  /*1050*/  @P0 SHF.R.U32.HI R11, RZ, R3, R13 ;  /* 0x00000003ff0b0219 */ /* 0x000fc8000001160d */
[----:B------:R-:W-:Y:S01]  /*1060*/  @P0 SHF.R.U32.HI R12, RZ, R3, R6 ;  /* 0x00000003ff0c0219 */ /* 0x000fe20000011606 */
[----:B------:R-:W-:-:S04]  /*1070*/  IMAD R11, R11, R10, RZ ;  /* 0x0000000a0b0b7224 */ /* 0x000fc800078e02ff */
[----:B------:R-:W-:Y:S01]  /*1080*/  IMAD R6, R12, R10, RZ ;  /* 0x0000000a0c067224 */ /* 0x000fe200078e02ff */
[----:B------:R-:W-:-:S04]  /*1090*/  ISETP.GE.AND P1, PT, R5, R11, PT ;  /* 0x0000000b0500720c */ /* 0x000fc80003f26270 */
[----:B------:R-:W-:Y:S01]  /*10a0*/  ISETP.GE.OR P1, PT, R16, R6, P1 ;  /* 0x000000061000720c */ /* 0x000fe20000f26670 */
[----:B------:R-:W-:-:S05]  /*10b0*/  IMAD.HI.U32 R6, R5, R2, RZ ;  /* 0x0000000205067227 */ /* 0x000fca00078e00ff */
[----:B------:R-:W-:-:S04]  /*10c0*/  SHF.R.U32.HI R6, RZ, R3, R6 ;  /* 0x00000003ff067219 */ /* 0x000fc80000011606 */
[----:B------:R-:W-:-:S03]  /*10d0*/  SEL R6, R5, R6, !P0 ;  /* 0x0000000605067207 */ /* 0x000fc60004000000 */
[----:B------:R-:W-:Y:S01]  /*10e0*/  @!P1 IMAD.HI.U32 R7, R16, R2, RZ ;  /* 0x0000000210079227 */ /* 0x000fe200078e00ff */
[----:B------:R-:W-:-:S04]  /*10f0*/  IADD3 R2, PT, PT, -R6, RZ, RZ ;  /* 0x000000ff06027210 */ /* 0x000fc80007ffe1ff */
[----:B------:R-:W-:Y:S01]  /*1100*/  @!P1 SHF.R.U32.HI R3, RZ, R3, R7 ;  /* 0x00000003ff039219 */ /* 0x000fe20000011607 */
[----:B------:R-:W-:Y:S01]  /*1110*/  IMAD R2, R10, R2, R5 ;  /* 0x000000020a027224 */ /* 0x000fe200078e0205 */
[----:B------:R-:W-:Y:S02]  /*1120*/  IADD3 R7, PT, PT, -R5, RZ, RZ ;  /* 0x000000ff05077210 */ /* 0x000fe40007ffe1ff */
[----:B------:R-:W-:-:S03]  /*1130*/  @!P1 SEL R3, R16, R3, !P0 ;  /* 0x0000000310039207 */ /* 0x000fc60004000000 */
[----:B------:R-:W-:Y:S02]  /*1140*/  IMAD R7, R4, R7, R14 ;  /* 0x0000000704077224 */ /* 0x000fe400078e020e */
[--C-:B------:R-:W-:Y:S02]  /*1150*/  @!P1 IMAD.IADD R6, R6, 0x1, -R3.reuse ;  /* 0x0000000106069824 */ /* 0x100fe400078e0a03 */
[----:B------:R-:W-:Y:S01]  /*1160*/  @!P1 IMAD R3, R2, R12, R3 ;  /* 0x0000000c02039224 */ /* 0x000fe200078e0203 */
[----:B------:R-:W-:Y:S01]  /*1170*/  IADD3 R2, PT, PT, -R16, RZ, RZ ;  /* 0x000000ff10027210 */ /* 0x000fe20007ffe1ff */
[----:B------:R-:W-:Y:S02]  /*1180*/  @!P1 IMAD R5, R6, R10, R16 ;  /* 0x0000000a06059224 */ /* 0x000fe400078e0210 */
[----:B------:R-:W-:Y:S02]  /*1190*/  @!P1 IMAD.MOV.U32 R16, RZ, RZ, R3 ;  /* 0x000000ffff109224 */ /* 0x000fe400078e0003 */
[----:B------:R-:W-:-:S02]  /*11a0*/  IMAD R2, R9, R2, R15 ;  /* 0x0000000209027224 */ /* 0x000fc400078e020f */
[----:B------:R-:W-:Y:S02]  /*11b0*/  IMAD R14, R5, R4, R7 ;  /* 0x00000004050e7224 */ /* 0x000fe400078e0207 */
[----:B------:R-:W-:Y:S02]  /*11c0*/  IMAD R15, R16, R9, R2 ;  /* 0x00000009100f7224 */ /* 0x000fe400078e0202 */
.L_x_15:
[----:B------:R-:W1:Y:S01]  /*11d0*/  LDCU UR4, c[0x0][0xb30] ;  /* 0x00016600ff0477ac */ /* 0x000e620008000800 */
[----:B------:R-:W2:Y:S08]  /*11e0*/  S2UR UR45, SR_CgaCtaId ;  /* 0x00000000002d79c3 */ /* 0x000eb00000008800 */
[----:B------:R-:W3:Y:S01]  /*11f0*/  LDC R26, c[0x0][0xb24] ;  /* 0x0002c900ff1a7b82 */ /* 0x000ee20000000800 */
[----:B-1----:R-:W-:-:S09]  /*1200*/  UISETP.NE.AND UP1, UPT, UR4, 0x1, UPT ;  /* 0x000000010400788c */ /* 0x002fd2000bf25270 */
[----:B--2---:R-:W-:Y:S05]  /*1210*/  BRA.U UP1, `(.L_x_16) ;  /* 0x0000000101407547 */ /* 0x004fea000b800000 */
[----:B------:R-:W1:Y:S08]  /*1220*/  LDC.64 R4, c[0x0][0xb10] ;  /* 0x0002c400ff047b82 */ /* 0x000e700000000a00 */
[----:B------:R-:W2:Y:S08]  /*1230*/  LDC.64 R2, c[0x0][0xb18] ;  /* 0x0002c600ff027b82 */ /* 0x000eb00000000a00 */
[----:B------:R-:W4:Y:S08]  /*1240*/  LDC R6, c[0x0][0xb20] ;  /* 0x0002c800ff067b82 */ /* 0x000f300000000800 */
[----:B------:R-:W3:Y:S01]  /*1250*/  LDC R7, c[0x0][0xb0c] ;  /* 0x0002c300ff077b82 */ /* 0x000ee20000000800 */
[----:B-1----:R-:W-:-:S05]  /*1260*/  IMAD.HI.U32 R4, R15, R4, RZ ;  /* 0x000000040f047227 */ /* 0x002fca00078e00ff */
[----:B------:R-:W-:Y:S01]  /*1270*/  SHF.R.U32.HI R4, RZ, R5, R4 ;  /* 0x00000005ff047219 */ /* 0x000fe20000011604 */
[----:B--2---:R-:W-:Y:S01]  /*1280*/  IMAD.HI.U32 R3, R14, R3, RZ ;  /* 0x000000030e037227 */ /* 0x004fe200078e00ff */
[----:B------:R-:W-:-:S04]  /*1290*/  ISETP.NE.AND P0, PT, R2, 0x1, PT ;  /* 0x000000010200780c */ /* 0x000fc80003f05270 */
[----:B----4-:R-:W-:-:S04]  /*12a0*/  SHF.R.U32.HI R3, RZ, R6, R3 ;  /* 0x00000006ff037219 */ /* 0x010fc80000011603 */
[----:B------:R-:W-:Y:S02]  /*12b0*/  SEL R3, R14, R3, !P0 ;  /* 0x000000030e037207 */ /* 0x000fe40004000000 */
[----:B---3--:R-:W-:-:S04]  /*12c0*/  ISETP.NE.AND P1, PT, R7, 0x1, PT ;  /* 0x000000010700780c */ /* 0x008fc80003f25270 */
[----:B------:R-:W-:-:S05]  /*12d0*/  SEL R4, R15, R4, !P1 ;  /* 0x000000040f047207 */ /* 0x000fca0004800000 */
[----:B------:R-:W-:Y:S02]  /*12e0*/  IMAD.IADD R5, R3, 0x1, -R4 ;  /* 0x0000000103057824 */ /* 0x000fe400078e0a04 */
[----:B------:R-:W-:Y:S02]  /*12f0*/  IMAD.IADD R3, R4, 0x1, -R3 ;  /* 0x0000000104037824 */ /* 0x000fe400078e0a03 */
[----:B------:R-:W-:Y:S02]  /*1300*/  IMAD R15, R5, R7, R15 ;  /* 0x00000007050f7224 */ /* 0x000fe400078e020f */
[----:B------:R-:W-:-:S07]  /*1310*/  IMAD R14, R3, R2, R14 ;  /* 0x00000002030e7224 */ /* 0x000fce00078e020e */
.L_x_16:
[----:B------:R-:W-:Y:S01]  /*1320*/  BAR.SYNC.DEFER_BLOCKING 0x0 ;  /* 0x0000000000007b1d */ /* 0x000fe20000010000 */
[----:B------:R-:W-:Y:S01]  /*1330*/  UISETP.NE.AND UP1, UPT, UR10, 0x2, UPT ;  /* 0x000000020a00788c */ /* 0x000fe2000bf25270 */
[----:B------:R-:W-:Y:S02]  /*1340*/  ISETP.NE.OR P5, PT, R0, 0x2, !P5 ;  /* 0x000000020000780c */ /* 0x000fe40006fa5670 */
[----:B------:R-:W-:-:S06]  /*1350*/  LOP3.LUT R2, R77, 0x1f, RZ, 0xc0, !PT ;  /* 0x0000001f4d027812 */ /* 0x000fcc00078ec0ff */
[----:B------:R-:W-:Y:S05]  /*1360*/  BRA.U UP1, `(.L_x_17) ;  /* 0x0000001101f47547 */ /* 0x000fea000b800000 */
[----:B------:R-:W1:Y:S01]  /*1370*/  LDCU UR6, c[0x0][0x38c] ;  /* 0x00007180ff0677ac */ /* 0x000e620008000800 */
[----:B------:R-:W2:Y:S01]  /*1380*/  LDC R8, c[0x0][0x370] ;  /* 0x0000dc00ff087b82 */ /* 0x000ea20000000800 */
[----:B------:R-:W-:Y:S01]  /*1390*/  PLOP3.LUT P1, PT, PT, PT, UP2, 0x80, 0x8 ;  /* 0x000000000008781c */ /* 0x000fe20003f2f028 */
[----:B------:R-:W-:Y:S01]  /*13a0*/  IMAD.MOV.U32 R17, RZ, RZ, 0x1 ;  /* 0x00000001ff117424 */ /* 0x000fe200078e00ff */
[----:B------:R-:W-:Y:S01]  /*13b0*/  ISETP.EQ.OR P4, PT, R2, RZ, P5 ;  /* 0x000000ff0200720c */ /* 0x000fe20002f82670 */
[----:B------:R-:W-:Y:S01]  /*13c0*/  IMAD.MOV.U32 R16, RZ, RZ, RZ ;  /* 0x000000ffff107224 */ /* 0x000fe200078e00ff */
[----:B------:R-:W-:Y:S02]  /*13d0*/  PLOP3.LUT P1, PT, P1, PT, PT, 0x8, 0x80 ;  /* 0x000000000080781c */ /* 0x000fe40000f2e170 */
[----:B------:R-:W-:Y:S01]  /*13e0*/  CS2R R12, SRZ ;  /* 0x00000000000c7805 */ /* 0x000fe2000001ff00 */
[----:B------:R-:W-:Y:S01]  /*13f0*/  IMAD.MOV.U32 R11, RZ, RZ, 0x1 ;  /* 0x00000001ff0b7424 */ /* 0x000fe200078e00ff */
[----:B------:R-:W4:Y:S01]  /*1400*/  LDC R0, c[0x0][0x374] ;  /* 0x0000dd00ff007b82 */ /* 0x000f220000000800 */
[----:B------:R-:W2:Y:S01]  /*1410*/  LDCU.64 UR38, c[0x0][0x348] ;  /* 0x00006900ff2677ac */ /* 0x000ea20008000a00 */
[----:B------:R-:W-:Y:S01]  /*1420*/  UMOV UR21, URZ ;  /* 0x000000ff00157c82 */ /* 0x000fe20008000000 */
[----:B-1----:R-:W-:-:S02]  /*1430*/  UIADD3 UR5, UPT, UPT, UR6, 0x7f, URZ ;  /* 0x0000007f06057890 */ /* 0x002fc4000fffe0ff */
[----:B------:R-:W-:Y:S02]  /*1440*/  UIADD3 UR47, UPT, UPT, UR6, 0xfe, URZ ;  /* 0x000000fe062f7890 */ /* 0x000fe4000fffe0ff */
[----:B------:R-:W-:-:S04]  /*1450*/  USHF.R.S32.HI UR4, URZ, 0x1f, UR5 ;  /* 0x0000001fff047899 */ /* 0x000fc80008011405 */
[----:B------:R-:W-:-:S04]  /*1460*/  ULEA.HI UR4, UR4, UR5, URZ, 0x7 ;  /* 0x0000000504047291 */ /* 0x000fc8000f8f38ff */
[----:B------:R-:W-:Y:S02]  /*1470*/  USHF.R.S32.HI UR37, URZ, 0x7, UR4 ;  /* 0x00000007ff257899 */ /* 0x000fe40008011404 */
[----:B------:R-:W-:Y:S02]  /*1480*/  UIADD3 UR4, UPT, UPT, UR6, -0x1, URZ ;  /* 0xffffffff06047890 */ /* 0x000fe4000fffe0ff */
[----:B------:R-:W-:Y:S02]  /*1490*/  UISETP.LT.U32.AND UP0, UPT, UR37, 0x2, UPT ;  /* 0x000000022500788c */ /* 0x000fe4000bf01070 */
[----:B------:R-:W-:Y:S02]  /*14a0*/  UISETP.GE.U32.AND UP1, UPT, UR4, -0xff, UPT ;  /* 0xffffff010400788c */ /* 0x000fe4000bf26070 */
[----:B------:R-:W-:-:S04]  /*14b0*/  USEL UR29, UR37, 0x2, UP0 ;  /* 0x00000002251d7887 */ /* 0x000fc80008000000 */
[----:B------:R-:W-:Y:S02]  /*14c0*/  UIADD3 UR22, UPT, UPT, UR29, -0x1, URZ ;  /* 0xffffffff1d167890 */ /* 0x000fe4000fffe0ff */
[----:B------:R-:W-:-:S03]  /*14d0*/  UIADD3 UR46, UPT, UPT, UR37, -UR29, URZ ;  /* 0x8000001d252e7290 */ /* 0x000fc6000fffe0ff */
[----:B------:R-:W-:-:S04]  /*14e0*/  @UP1 UIADD3 UR22, UPT, UPT, UR29, URZ, URZ ;  /* 0x000000ff1d161290 */ /* 0x000fc8000fffe0ff */
[----:B--2---:R-:W-:-:S12]  /*14f0*/  UIADD3 UR22, UPT, UPT, UR22, 0x1, URZ ;  /* 0x0000000116167890 */ /* 0x004fd8000fffe0ff */
.L_x_39:
[----:B------:R-:W-:Y:S01]  /*1500*/  UISETP.NE.AND UP0, UPT, UR45, URZ, UPT ;  /* 0x000000ff2d00728c */ /* 0x000fe2000bf05270 */
[----:B------:R-:W1:Y:S08]  /*1510*/  S2UR UR45, SR_CgaCtaId ;  /* 0x00000000002d79c3 */ /* 0x000e700000008800 */
[----:B------:R-:W-:Y:S05]  /*1520*/  BRA.U UP0, `(.L_x_18) ;  /* 0x0000000100347547 */ /* 0x000fea000b800000 */
[----:B------:R-:W2:Y:S01]  /*1530*/  S2R R2, SR_CgaCtaId ;  /* 0x0000000000027919 */ /* 0x000ea20000008800 */
[----:B------:R-:W-:-:S04]  /*1540*/  MOV R3, 0x400 ;  /* 0x0000040000037802 */ /* 0x000fc80000000f00 */
[----:B--2---:R-:W-:Y:S02]  /*1550*/  LEA R2, R2, R3, 0x18 ;  /* 0x0000000302027211 */ /* 0x004fe400078ec0ff */
[----:B------:R-:W-:-:S03]  /*1560*/  SHF.L.U32 R3, R11, 0x1f, RZ ;  /* 0x0000001f0b037819 */ /* 0x000fc600000006ff */
[----:B------:R-:W-:-:S04]  /*1570*/  IMAD R2, R12, 0x8, R2 ;  /* 0x000000080c027824 */ /* 0x000fc800078e0202 */
[----:B------:R-:W2:Y:S02]  /*1580*/  SYNCS.PHASECHK.TRANS64.TRYWAIT P0, [R2+URZ+0xe0], R3 ;  /* 0x0000e003020075a7 */ /* 0x000ea400080011ff */
[----:B--2---:R-:W-:Y:S05]  /*1590*/  @!P0 BRA `(.L_x_19) ;  /* 0x0000006800ec8947 */ /* 0x004fea0003800000 */
.L_x_133:
[----:B------:R-:W-:Y:S01]  /*15a0*/  VIADD R12, R12, 0x1 ;  /* 0x000000010c0c7836 */ /* 0x000fe20000000000 */
[----:B------:R2:W-:Y:S04]  /*15b0*/  SYNCS.ARRIVE.TRANS64.A1T0 RZ, [R2+URZ+0xd0], RZ ;  /* 0x0000d0ff02ff79a7 */ /* 0x0005e800081000ff */
[----:B------:R-:W-:-:S04]  /*15c0*/  ISETP.NE.AND P0, PT, R12, 0x2, PT ;  /* 0x000000020c00780c */ /* 0x000fc80003f05270 */
[----:B------:R-:W-:Y:S02]  /*15d0*/  SEL R12, R12, RZ, P0 ;  /* 0x000000ff0c0c7207 */ /* 0x000fe40000000000 */
[----:B--2---:R-:W-:-:S04]  /*15e0*/  SEL R2, RZ, 0x1, P0 ;  /* 0x00000001ff027807 */ /* 0x004fc80000000000 */
[----:B------:R-:W-:-:S07]  /*15f0*/  LOP3.LUT R11, R11, R2, RZ, 0x3c, !PT ;  /* 0x000000020b0b7212 */ /* 0x000fce00078e3cff */
.L_x_18:
[----:B------:R-:W-:Y:S01]  /*1600*/  UMOV UR7, 0x400 ;  /* 0x0000040000077882 */ /* 0x000fe20000000000 */
[----:B------:R-:W-:Y:S01]  /*1610*/  SHF.L.U32 R2, R17, 0x1f, RZ ;  /* 0x0000001f11027819 */ /* 0x000fe200000006ff */
[----:B-1----:R-:W-:Y:S01]  /*1620*/  ULEA UR7, UR45, UR7, 0x18 ;  /* 0x000000072d077291 */ /* 0x002fe2000f8ec0ff */
[----:B------:R-:W-:Y:S01]  /*1630*/  R2UR UR50, R15 ;  /* 0x000000000f3272ca */ /* 0x000fe200000e0000 */
[----:B------:R-:W-:Y:S01]  /*1640*/  UISETP.GE.U32.AND UP0, UPT, UR47, 0xff, UPT ;  /* 0x000000ff2f00788c */ /* 0x000fe2000bf06070 */
[----:B------:R-:W-:Y:S01]  /*1650*/  R2UR UR35, R14 ;  /* 0x000000000e2372ca */ /* 0x000fe200000e0000 */
[----:B------:R-:W-:Y:S01]  /*1660*/  ULEA UR4, UR21, UR7, 0x3 ;  /* 0x0000000715047291 */ /* 0x000fe2000f8e18ff */
[----:B------:R-:W-:-:S08]  /*1670*/  UMOV UR13, URZ ;  /* 0x000000ff000d7c82 */ /* 0x000fd00008000000 */
[----:B------:R1:W2:Y:S01]  /*1680*/  SYNCS.PHASECHK.TRANS64.TRYWAIT P2, [UR4+0x10], R2 ;  /* 0x00001002ff0075a7 */ /* 0x0002a20008041104 */
[----:B------:R-:W-:Y:S02]  /*1690*/  USHF.L.U32 UR50, UR50, 0x6, URZ ;  /* 0x0000000632327899 */ /* 0x000fe400080006ff */
[----:B------:R-:W-:Y:S01]  /*16a0*/  USHF.L.U32 UR35, UR35, 0x7, URZ ;  /* 0x0000000723237899 */ /* 0x000fe200080006ff */
[----:B------:R-:W-:Y:S11]  /*16b0*/  BRA.U !UP0, `(.L_x_20) ;  /* 0x00000005081c7547 */ /* 0x000ff6000b800000 */
[----:B------:R-:W-:Y:S01]  /*16c0*/  UIADD3 UR42, UPT, UPT, UR50, 0x20, URZ ;  /* 0x00000020322a7890 */ /* 0x000fe2000fffe0ff */
[----:B------:R-:W-:Y:S01]  /*16d0*/  UMOV UR14, URZ ;  /* 0x000000ff000e7c82 */ /* 0x000fe20008000000 */
[----:B------:R-:W-:-:S10]  /*16e0*/  UMOV UR6, UR21 ;  /* 0x0000001500067c82 */ /* 0x000fd40008000000 */
.L_x_27:
[----:B------:R-:W-:Y:S01]  /*16f0*/  ULEA UR49, UR6, UR7, 0x3 ;  /* 0x0000000706317291 */ /* 0x000fe2000f8e18ff */
[----:B--2---:R-:W-:Y:S01]  /*1700*/  @!P5 MOV R3, 0x18000 ;  /* 0x000180000003d802 */ /* 0x004fe20000000f00 */
[----:B--2---:R-:W-:Y:S10]  /*1710*/  @P2 BRA `(.L_x_21) ;  /* 0x00000000000c2947 */ /* 0x004ff40003800000 */
[----:B------:R-:W-:-:S04]  /*1720*/  SHF.L.U32 R4, R17, 0x1f, RZ ;  /* 0x0000001f11047819 */ /* 0x000fc800000006ff */
[----:B------:R-:W2:Y:S02]  /*1730*/  SYNCS.PHASECHK.TRANS64.TRYWAIT P0, [UR49+0x10], R4 ;  /* 0x00001004ff0075a7 */ /* 0x000ea40008001131 */
[----:B--2---:R-:W-:Y:S05]  /*1740*/  @!P0 BRA `(.L_x_22) ;  /* 0x0000006800948947 */ /* 0x004fea0003800000 */
.L_x_21:
[----:B------:R2:W-:Y:S01]  /*1750*/  @!P5 SYNCS.ARRIVE.TRANS64 RZ, [UR49], R3 ;  /* 0x00000003ffffd9a7 */ /* 0x0005e20008000031 */
[----:B------:R-:W-:Y:S04]  /*1760*/  BSSY.RECONVERGENT B0, `(.L_x_23) ;  /* 0x0000003000007945 */ /* 0x000fe80003800200 */
[----:B------:R-:W-:Y:S05]  /*1770*/  @P4 BRA `(.L_x_24) ;  /* 0x0000000000044947 */ /* 0x000fea0003800000 */
[----:B------:R-:W-:Y:S05]  /*1780*/  BPT.TRAP 0x1 ;  /* 0x000000040000795c */ /* 0x000fea0000300000 */
.L_x_24:
[----:B------:R-:W-:Y:S05]  /*1790*/  BSYNC.RECONVERGENT B0 ;  /* 0x0000000000007941 */ /* 0x000fea0003800200 */
.L_x_23:
[----:B------:R-:W-:Y:S01]  /*17a0*/  UIADD3 UR4, UPT, UPT, UR6, 0x1, URZ ;  /* 0x0000000106047890 */ /* 0x000fe2000fffe0ff */
[----:B------:R-:W-:Y:S01]  /*17b0*/  BSSY.RECONVERGENT B0, `(.L_x_25) ;  /* 0x0000032000007945 */ /* 0x000fe20003800200 */
[----:B------:R-:W-:Y:S02]  /*17c0*/  ELECT P0, URZ, PT ;  /* 0x0000000000ff782f */ /* 0x000fe40003800000 */
[----:B------:R-:W-:-:S04]  /*17d0*/  UISETP.NE.AND UP0, UPT, UR4, 0x2, UPT ;  /* 0x000000020400788c */ /* 0x000fc8000bf05270 */
[----:B------:R-:W-:Y:S02]  /*17e0*/  USEL UR5, URZ, 0x1, UP0 ;  /* 0x00000001ff057887 */ /* 0x000fe40008000000 */
[----:B------:R-:W-:-:S04]  /*17f0*/  USEL UR21, UR4, URZ, UP0 ;  /* 0x000000ff04157287 */ /* 0x000fc80008000000 */
[----:B------:R-:W-:Y:S01]  /*1800*/  ULEA UR4, UR21, UR7, 0x3 ;  /* 0x0000000715047291 */ /* 0x000fe2000f8e18ff */
[----:B------:R-:W-:-:S04]  /*1810*/  LOP3.LUT R17, R17, UR5, RZ, 0x3c, !PT ;  /* 0x0000000511117c12 */ /* 0x000fc8000f8e3cff */
[----:B-1----:R-:W-:-:S04]  /*1820*/  SHF.L.U32 R2, R17, 0x1f, RZ ;  /* 0x0000001f11027819 */ /* 0x002fc800000006ff */
[----:B------:R1:W1:Y:S01]  /*1830*/  SYNCS.PHASECHK.TRANS64.TRYWAIT P2, [UR4+0x10], R2 ;  /* 0x00001002ff0075a7 */ /* 0x0002620008041104 */
[----:B------:R-:W-:Y:S05]  /*1840*/  @!P0 BRA `(.L_x_26) ;  /* 0x0000000000a08947 */ /* 0x000fea0003800000 */
[----:B------:R-:W-:Y:S02]  /*1850*/  ULEA UR40, UR6, UR7, 0xf ;  /* 0x0000000706287291 */ /* 0x000fe4000f8e78ff */
[----:B------:R-:W-:Y:S02]  /*1860*/  UIADD3 UR12, UP1, UPT, UR38, 0x80, URZ ;  /* 0x00000080260c7890 */ /* 0x000fe4000ff3e0ff */
[----:B------:R-:W-:Y:S02]  /*1870*/  ULEA UR8, UR6, UR7, 0x10 ;  /* 0x0000000706087291 */ /* 0x000fe4000f8e80ff */
[----:B------:R-:W-:Y:S02]  /*1880*/  UIADD3 UR4, UP0, UPT, UR38, 0x180, URZ ;  /* 0x0000018026047890 */ /* 0x000fe4000ff1e0ff */
[----:B------:R-:W-:Y:S02]  /*1890*/  USHF.L.U32 UR51, UR14, 0x7, URZ ;  /* 0x000000070e337899 */ /* 0x000fe400080006ff */
[----:B------:R-:W-:-:S02]  /*18a0*/  UIADD3.X UR13, UPT, UPT, URZ, UR39, URZ, UP1, !UPT ;  /* 0x00000027ff0d7290 */ /* 0x000fc40008ffe4ff */
[----:B------:R-:W-:Y:S02]  /*18b0*/  UIADD3 UR48, UPT, UPT, UR40, 0x8800, URZ ;  /* 0x0000880028307890 */ /* 0x000fe4000fffe0ff */
[----:B------:R-:W-:Y:S02]  /*18c0*/  UIADD3 UR40, UPT, UPT, UR40, 0xc800, URZ ;  /* 0x0000c80028287890 */ /* 0x000fe4000fffe0ff */
[----:B------:R-:W-:Y:S02]  /*18d0*/  UIADD3.X UR5, UPT, UPT, URZ, UR39, URZ, UP0, !UPT ;  /* 0x00000027ff057290 */ /* 0x000fe400087fe4ff */
[----:B------:R-:W-:Y:S02]  /*18e0*/  UIADD3 UR32, UPT, UPT, UR8, 0x18800, URZ ;  /* 0x0001880008207890 */ /* 0x000fe4000fffe0ff */
[----:B------:R-:W-:Y:S02]  /*18f0*/  UIADD3 UR26, UPT, UPT, UR51, 0x20, URZ ;  /* 0x00000020331a7890 */ /* 0x000fe4000fffe0ff */
[----:B------:R-:W-:-:S02]  /*1900*/  UIADD3 UR24, UPT, UPT, UR8, 0x1c800, URZ ;  /* 0x0001c80008187890 */ /* 0x000fc4000fffe0ff */
[----:B------:R-:W-:Y:S02]  /*1910*/  UIADD3 UR18, UPT, UPT, UR51, 0x40, URZ ;  /* 0x0000004033127890 */ /* 0x000fe4000fffe0ff */
[----:B------:R-:W-:Y:S02]  /*1920*/  UIADD3 UR16, UPT, UPT, UR8, 0x20800, URZ ;  /* 0x0002080008107890 */ /* 0x000fe4000fffe0ff */
[----:B------:R-:W-:Y:S02]  /*1930*/  UIADD3 UR10, UPT, UPT, UR51, 0x60, URZ ;  /* 0x00000060330a7890 */ /* 0x000fe4000fffe0ff */
[----:B------:R-:W-:Y:S01]  /*1940*/  UIADD3 UR8, UPT, UPT, UR8, 0x24800, URZ ;  /* 0x0002480008087890 */ /* 0x000fe2000fffe0ff */
[----:B------:R-:W-:Y:S01]  /*1950*/  UMOV UR30, 0x0 ;  /* 0x00000000001e7882 */ /* 0x000fe20000000000 */
[----:B------:R-:W-:Y:S01]  /*1960*/  UMOV UR31, 0x10000000 ;  /* 0x10000000001f7882 */ /* 0x000fe20000000000 */
[----:B------:R-:W-:Y:S01]  /*1970*/  UMOV UR41, UR49 ;  /* 0x0000003100297c82 */ /* 0x000fe20008000000 */
[----:B------:R-:W-:Y:S01]  /*1980*/  UMOV UR44, UR52 ;  /* 0x00000034002c7c82 */ /* 0x000fe20008000000 */
[----:B------:R-:W-:Y:S01]  /*1990*/  UMOV UR43, UR51 ;  /* 0x00000033002b7c82 */ /* 0x000fe20008000000 */
[----:B------:R-:W-:Y:S01]  /*19a0*/  UMOV UR33, UR49 ;  /* 0x0000003100217c82 */ /* 0x000fe20008000000 */
[----:B------:R-:W-:Y:S01]  /*19b0*/  UMOV UR36, UR52 ;  /* 0x0000003400247c82 */ /* 0x000fe20008000000 */
[----:B------:R-:W-:Y:S01]  /*19c0*/  UMOV UR34, UR51 ;  /* 0x0000003300227c82 */ /* 0x000fe20008000000 */
[----:B------:R-:W-:Y:S01]  /*19d0*/  UTMALDG.3D [UR48], [UR12], desc[UR30] ;  /* 0x00001e300c0075b4 */ /* 0x000fe20008011000 */
[----:B------:R-:W-:Y:S01]  /*19e0*/  UMOV UR25, UR49 ;  /* 0x0000003100197c82 */ /* 0x000fe20008000000 */
[----:B------:R-:W-:Y:S01]  /*19f0*/  UMOV UR27, UR35 ;  /* 0x00000023001b7c82 */ /* 0x000fe20008000000 */
[----:B------:R-:W-:Y:S01]  /*1a00*/  UMOV UR28, UR52 ;  /* 0x00000034001c7c82 */ /* 0x000fe20008000000 */
[----:B------:R-:W-:Y:S01]  /*1a10*/  UMOV UR17, UR49 ;  /* 0x0000003100117c82 */ /* 0x000fe20008000000 */
[----:B------:R-:W-:Y:S01]  /*1a20*/  UMOV UR19, UR35 ;  /* 0x0000002300137c82 */ /* 0x000fe20008000000 */
[----:B------:R-:W-:Y:S01]  /*1a30*/  UMOV UR20, UR52 ;  /* 0x0000003400147c82 */ /* 0x000fe20008000000 */
[----:B------:R-:W-:Y:S01]  /*1a40*/  UMOV UR9, UR49 ;  /* 0x0000003100097c82 */ /* 0x000fe20008000000 */
[----:B------:R2:W-:Y:S01]  /*1a50*/  UTMALDG.3D [UR40], [UR12], desc[UR30] ;  /* 0x00001e280c0075b4 */ /* 0x0005e20008011000 */
[----:B------:R-:W-:Y:S01]  /*1a60*/  UMOV UR11, UR35 ;  /* 0x00000023000b7c82 */ /* 0x000fe20008000000 */
[----:B------:R1:W-:Y:S01]  /*1a70*/  UTMALDG.3D [UR32], [UR4], desc[UR30] ;  /* 0x00001e20040075b4 */ /* 0x0003e20008011000 */
[----:B------:R1:W-:Y:S01]  /*1a80*/  UTMALDG.3D [UR24], [UR4], desc[UR30] ;  /* 0x00001e18040075b4 */ /* 0x0003e20008011000 */
[----:B------:R1:W-:Y:S01]  /*1a90*/  UTMALDG.3D [UR16], [UR4], desc[UR30] ;  /* 0x00001e10040075b4 */ /* 0x0003e20008011000 */
[----:B--2---:R-:W-:-:S02]  /*1aa0*/  UMOV UR12, UR52 ;  /* 0x00000034000c7c82 */ /* 0x004fc40008000000 */
[----:B------:R2:W-:Y:S02]  /*1ab0*/  UTMALDG.3D [UR8], [UR4], desc[UR30] ;  /* 0x00001e08040075b4 */ /* 0x0005e40008011000 */
[----:B--2---:R-:W-:Y:S01]  /*1ac0*/  NOP ;  /* 0x0000000000007918 */ /* 0x004fe20000000000 */
.L_x_26:
[----:B-1----:R-:W-:Y:S05]  /*1ad0*/  BSYNC.RECONVERGENT B0 ;  /* 0x0000000000007941 */ /* 0x002fea0003800200 */
.L_x_25:
[----:B------:R-:W-:Y:S01]  /*1ae0*/  UIADD3 UR14, UPT, UPT, UR14, 0x1, URZ ;  /* 0x000000010e0e7890 */ /* 0x000fe2000fffe0ff */
[----:B------:R-:W-:Y:S01]  /*1af0*/  UMOV UR6, UR21 ;  /* 0x0000001500067c82 */ /* 0x000fe20008000000 */
[----:B------:R-:W-:Y:S02]  /*1b00*/  UMOV UR13, UR22 ;  /* 0x00000016000d7c82 */ /* 0x000fe40008000000 */
[----:B------:R-:W-:-:S09]  /*1b10*/  UISETP.NE.AND UP0, UPT, UR14, UR22, UPT ;  /* 0x000000160e00728c */ /* 0x000fd2000bf05270 */
[----:B------:R-:W-:Y:S05]  /*1b20*/  BRA.U UP0, `(.L_x_27) ;  /* 0xfffffff900f07547 */ /* 0x000fea000b83ffff */
.L_x_20:
[----:B------:R-:W-:Y:S01]  /*1b30*/  ULEA UR4, UR21, UR7, 0x3 ;  /* 0x0000000715047291 */ /* 0x000fe2000f8e18ff */
[----:B-1----:R-:W-:Y:S01]  /*1b40*/  SHF.L.U32 R2, R17, 0x1f, RZ ;  /* 0x0000001f11027819 */ /* 0x002fe200000006ff */
[----:B------:R-:W-:Y:S01]  /*1b50*/  @!P1 SYNCS.ARRIVE.TRANS64.A1T0 RZ, [UR7+0x68], RZ ;  /* 0x000068ffffff99a7 */ /* 0x000fe20008100007 */
[----:B------:R-:W-:-:S06]  /*1b60*/  UISETP.GT.AND UP0, UPT, UR37, UR29, UPT ;  /* 0x0000001d2500728c */ /* 0x000fcc000bf04270 */
[----:B------:R1:W1:Y:S03]  /*1b70*/  SYNCS.PHASECHK.TRANS64.TRYWAIT P1, [UR4+0x10], R2 ;  /* 0x00001002ff0075a7 */ /* 0x0002660008021104 */
[----:B------:R-:W-:Y:S05]  /*1b80*/  BRA.U !UP0, `(.L_x_28) ;  /* 0x0000000508187547 */ /* 0x000fea000b800000 */
[----:B------:R-:W-:Y:S02]  /*1b90*/  UIADD3 UR23, UPT, UPT, UR46, UR13, URZ ;  /* 0x0000000d2e177290 */ /* 0x000fe4000fffe0ff */
[----:B------:R-:W-:Y:S01]  /*1ba0*/  UIADD3 UR42, UPT, UPT, UR50, 0x20, URZ ;  /* 0x00000020322a7890 */ /* 0x000fe2000fffe0ff */
[----:B------:R-:W-:-:S11]  /*1bb0*/  UMOV UR6, UR21 ;  /* 0x0000001500067c82 */ /* 0x000fd60008000000 */
.L_x_35:
[----:B------:R-:W-:Y:S01]  /*1bc0*/  ULEA UR49, UR6, UR7, 0x3 ;  /* 0x0000000706317291 */ /* 0x000fe2000f8e18ff */
[----:B--2---:R-:W-:Y:S01]  /*1bd0*/  @!P5 MOV R3, 0x18000 ;  /* 0x000180000003d802 */ /* 0x004fe20000000f00 */
[----:B-1----:R-:W-:Y:S10]  /*1be0*/  @P1 BRA `(.L_x_29) ;  /* 0x00000000000c1947 */ /* 0x002ff40003800000 */
[----:B------:R-:W-:-:S04]  /*1bf0*/  SHF.L.U32 R4, R17, 0x1f, RZ ;  /* 0x0000001f11047819 */ /* 0x000fc800000006ff */
[----:B------:R-:W1:Y:S02]  /*1c00*/  SYNCS.PHASECHK.TRANS64.TRYWAIT P0, [UR49+0x10], R4 ;  /* 0x00001004ff0075a7 */ /* 0x000e640008001131 */
[----:B-1----:R-:W-:Y:S05]  /*1c10*/  @!P0 BRA `(.L_x_30) ;  /* 0x0000006400788947 */ /* 0x002fea0003800000 */
.L_x_29:
[----:B------:R2:W-:Y:S01]  /*1c20*/  @!P5 SYNCS.ARRIVE.TRANS64 RZ, [UR49], R3 ;  /* 0x00000003ffffd9a7 */ /* 0x0005e20008000031 */
[----:B------:R-:W-:Y:S04]  /*1c30*/  BSSY.RECONVERGENT B0, `(.L_x_31) ;  /* 0x0000003000007945 */ /* 0x000fe80003800200 */
[----:B------:R-:W-:Y:S05]  /*1c40*/  @P4 BRA `(.L_x_32) ;  /* 0x0000000000044947 */ /* 0x000fea0003800000 */
[----:B------:R-:W-:Y:S05]  /*1c50*/  BPT.TRAP 0x1 ;  /* 0x000000040000795c */ /* 0x000fea0000300000 */
.L_x_32:
[----:B------:R-:W-:Y:S05]  /*1c60*/  BSYNC.RECONVERGENT B0 ;  /* 0x0000000000007941 */ /* 0x000fea0003800200 */
.L_x_31:
        /* <DEDUP_REMOVED lines=46> */
[----:B------:R1:W-:Y:S01]  /*1f50*/  UTMALDG.3D [UR32], [UR4], desc[UR30] ;  /* 0x00001e20040075b4 */ /* 0x0003e20008011000 */
[----:B------:R1:W-:Y:S01]  /*1f60*/  UTMALDG.3D [UR24], [UR4], desc[UR30] ;  /* 0x00001e18040075b4 */ /* 0x0003e20008011000 */
[----:B------:R1:W-:Y:S01]  /*1f70*/  UTMALDG.3D [UR16], [UR4], desc[UR30] ;  /* 0x00001e10040075b4 */ /* 0x0003e20008011000 */
[----:B------:R1:W-:Y:S01]  /*1f80*/  UTMALDG.3D [UR8], [UR4], desc[UR30] ;  /* 0x00001e08040075b4 */ /* 0x0003e20008011000 */
[----:B------:R-:W-:Y:S01]  /*1f90*/  NOP ;  /* 0x0000000000007918 */ /* 0x000fe20000000000 */
.L_x_34:
[----:B-1----:R-:W-:Y:S05]  /*1fa0*/  BSYNC.RECONVERGENT B0 ;  /* 0x0000000000007941 */ /* 0x002fea0003800200 */
.L_x_33:
[----:B------:R-:W-:Y:S01]  /*1fb0*/  UIADD3 UR13, UPT, UPT, UR13, 0x1, URZ ;  /* 0x000000010d0d7890 */ /* 0x000fe2000fffe0ff */
[----:B------:R-:W-:-:S03]  /*1fc0*/  UMOV UR6, UR21 ;  /* 0x0000001500067c82 */ /* 0x000fc60008000000 */
[----:B------:R-:W-:-:S09]  /*1fd0*/  UISETP.NE.AND UP0, UPT, UR13, UR23, UPT ;  /* 0x000000170d00728c */ /* 0x000fd2000bf05270 */
[----:B------:R-:W-:Y:S05]  /*1fe0*/  BRA.U UP0, `(.L_x_35) ;  /* 0xfffffff900f47547 */ /* 0x000fea000b83ffff */
.L_x_28:
[C---:B-1----:R-:W-:Y:S01]  /*1ff0*/  LEA R2, R16.reuse, UR7, 0x3 ;  /* 0x0000000710027c11 */ /* 0x042fe2000f8e18ff */
[----:B------:R-:W-:Y:S01]  /*2000*/  NOP ;  /* 0x0000000000007918 */ /* 0x000fe20000000000 */
[----:B--2---:R-:W-:Y:S02]  /*2010*/  SHF.L.U32 R3, R13, 0x1f, RZ ;  /* 0x0000001f0d037819 */ /* 0x004fe400000006ff */
[----:B------:R-:W-:Y:S02]  /*2020*/  LEA R4, R16, UR7, 0x4 ;  /* 0x0000000710047c11 */ /* 0x000fe4000f8e20ff */
[----:B------:R-:W1:Y:S02]  /*2030*/  SYNCS.PHASECHK.TRANS64.TRYWAIT P0, [R2+URZ+0x70], R3 ;  /* 0x00007003020075a7 */ /* 0x000e6400080011ff */
[----:B-1----:R-:W-:Y:S05]  /*2040*/  @!P0 BRA `(.L_x_36) ;  /* 0x0000006000848947 */ /* 0x002fea0003800000 */
.L_x_136:
[----:B------:R-:W2:Y:S01]  /*2050*/  LDS.128 R4, [R4+0x100] ;  /* 0x0001000004047984 */ /* 0x000ea20000000c00 */
[----:B---3--:R-:W-:Y:S01]  /*2060*/  ISETP.GE.AND P0, PT, R26, 0x1, PT ;  /* 0x000000011a00780c */ /* 0x008fe20003f06270 */
[----:B-1----:R-:W-:Y:S01]  /*2070*/  VIADD R2, R2, 0x80 ;  /* 0x0000008002027836 */ /* 0x002fe20000000000 */
[----:B------:R-:W-:Y:S01]  /*2080*/  @!PT LDS RZ, [RZ] ;  /* 0x00000000fffff984 */ /* 0x000fe20000000800 */
[----:B------:R-:W-:Y:S01]  /*2090*/  @!PT LDS RZ, [RZ] ;  /* 0x00000000fffff984 */ /* 0x000fe20000000800 */
[----:B------:R-:W-:Y:S01]  /*20a0*/  @!PT LDS RZ, [RZ] ;  /* 0x00000000fffff984 */ /* 0x000fe20000000800 */
[----:B------:R-:W-:Y:S01]  /*20b0*/  @!PT LDS RZ, [RZ] ;  /* 0x00000000fffff984 */ /* 0x000fe20000000800 */
[----:B------:R1:W-:Y:S06]  /*20c0*/  MEMBAR.ALL.CTA ;  /* 0x0000000000007992 */ /* 0x0003ec0000008000 */
[----:B-1----:R-:W1:Y:S01]  /*20d0*/  FENCE.VIEW.ASYNC.S ;  /* 0x00000000000073c6 */ /* 0x002e620000000000 */
[----:B------:R-:W-:-:S04]  /*20e0*/  PRMT R2, RZ, 0x654, R2 ;  /* 0x00000654ff027816 */ /* 0x000fc80000000002 */
[----:B-1----:R1:W-:Y:S01]  /*20f0*/  SYNCS.ARRIVE.TRANS64.RED.A1T0 RZ, [R2+URZ], RZ ;  /* 0x000000ff02ff79a7 */ /* 0x0023e200081004ff */
[----:B--2---:R-:W-:-:S13]  /*2100*/  LOP3.LUT P2, RZ, R6, 0x1, RZ, 0xc0, !PT ;  /* 0x0000000106ff7812 */ /* 0x004fda000784c0ff */
[----:B------:R-:W-:Y:S01]  /*2110*/  @P2 SHF.R.U32.HI R3, RZ, 0x10, R5 ;  /* 0x00000010ff032819 */ /* 0x000fe20000011605 */
[----:B------:R-:W-:Y:S01]  /*2120*/  VOTEU.ANY UP0, P2 ;  /* 0x0000000000ff7886 */ /* 0x000fe20001000100 */
[----:B------:R-:W-:Y:S02]  /*2130*/  @P2 MOV R10, R4 ;  /* 0x00000004000a2202 */ /* 0x000fe40000000f00 */
[----:B------:R-:W-:Y:S02]  /*2140*/  @P2 R2UR.BROADCAST UR4, R3 ;  /* 0x00000000030422ca */ /* 0x000fe400008e0000 */
[----:B------:R-:W-:-:S11]  /*2150*/  @P2 LOP3.LUT R9, R5, 0xffff, RZ, 0xc0, !PT ;  /* 0x0000ffff05092812 */ /* 0x000fd600078ec0ff */
[----:B------:R-:W-:Y:S01]  /*2160*/  @UP0 UMOV UR52, UR4 ;  /* 0x0000000400340c82 */ /* 0x000fe20008000000 */
[----:B-1----:R-:W-:Y:S05]  /*2170*/  @!P0 BRA `(.L_x_37) ;  /* 0x0000000000b88947 */ /* 0x002fea0003800000 */
[----:B------:R-:W4:Y:S01]  /*2180*/  LDC.64 R4, c[0x0][0xb18] ;  /* 0x0002c600ff047b82 */ /* 0x000f220000000a00 */
[----:B------:R-:W-:-:S07]  /*2190*/  ISETP.NE.AND P3, PT, R26, 0x1, PT ;  /* 0x000000011a00780c */ /* 0x000fce0003f65270 */
[----:B------:R-:W1:Y:S08]  /*21a0*/  LDC.64 R6, c[0x0][0xb10] ;  /* 0x0002c400ff067b82 */ /* 0x000e700000000a00 */
[----:B------:R-:W2:Y:S08]  /*21b0*/  LDC R14, c[0x0][0xb20] ;  /* 0x0002c800ff0e7b82 */ /* 0x000eb00000000800 */
[----:B------:R-:W3:Y:S01]  /*21c0*/  LDC R15, c[0x0][0xb0c] ;  /* 0x0002c300ff0f7b82 */ /* 0x000ee20000000800 */
[----:B----4-:R-:W-:Y:S01]  /*21d0*/  IMAD.HI.U32 R19, R0, R5, RZ ;  /* 0x0000000500137227 */ /* 0x010fe200078e00ff */
[----:B------:R-:W-:-:S03]  /*21e0*/  ISETP.NE.AND P0, PT, R4, 0x1, PT ;  /* 0x000000010400780c */ /* 0x000fc60003f05270 */
[----:B------:R-:W-:-:S03]  /*21f0*/  IMAD.HI.U32 R5, R9, R5, RZ ;  /* 0x0000000509057227 */ /* 0x000fc600078e00ff */
[----:B------:R-:W4:Y:S01]  /*2200*/  LDC.64 R2, c[0x0][0xb28] ;  /* 0x0002ca00ff027b82 */ /* 0x000f220000000a00 */
[----:B-1----:R-:W-:-:S04]  /*2210*/  IMAD.HI.U32 R20, R8, R6, RZ ;  /* 0x0000000608147227 */ /* 0x002fc800078e00ff */
[----:B------:R-:W-:Y:S01]  /*2220*/  IMAD.HI.U32 R21, R10, R6, RZ ;  /* 0x000000060a157227 */ /* 0x000fe200078e00ff */
[----:B------:R-:W-:Y:S02]  /*2230*/  SHF.R.U32.HI R20, RZ, R7, R20 ;  /* 0x00000007ff147219 */ /* 0x000fe40000011614 */
[-C--:B--2---:R-:W-:Y:S02]  /*2240*/  SHF.R.U32.HI R19, RZ, R14.reuse, R19 ;  /* 0x0000000eff137219 */ /* 0x084fe40000011613 */
[----:B------:R-:W-:Y:S02]  /*2250*/  SHF.R.U32.HI R5, RZ, R14, R5 ;  /* 0x0000000eff057219 */ /* 0x000fe40000011605 */
[----:B------:R-:W-:Y:S02]  /*2260*/  SEL R19, R0, R19, !P0 ;  /* 0x0000001300137207 */ /* 0x000fe40004000000 */
[----:B------:R-:W-:Y:S02]  /*2270*/  SHF.R.U32.HI R21, RZ, R7, R21 ;  /* 0x00000007ff157219 */ /* 0x000fe40000011615 */
[----:B---3--:R-:W-:-:S02]  /*2280*/  ISETP.NE.AND P1, PT, R15, 0x1, PT ;  /* 0x000000010f00780c */ /* 0x008fc40003f25270 */
[----:B------:R-:W-:Y:S02]  /*2290*/  SEL R5, R9, R5, !P0 ;  /* 0x0000000509057207 */ /* 0x000fe40004000000 */
[----:B------:R-:W-:Y:S02]  /*22a0*/  SEL R20, R8, R20, !P1 ;  /* 0x0000001408147207 */ /* 0x000fe40004800000 */
[----:B------:R-:W-:Y:S01]  /*22b0*/  SEL R21, R10, R21, !P1 ;  /* 0x000000150a157207 */ /* 0x000fe20004800000 */
[----:B----4-:R-:W-:-:S04]  /*22c0*/  IMAD.HI.U32 R18, R19, R2, RZ ;  /* 0x0000000213127227 */ /* 0x010fc800078e00ff */
        /* <DEDUP_REMOVED lines=10> */
[----:B------:R-:W-:-:S04]  /*2370*/  @!P0 IMAD.HI.U32 R7, R21, R2, RZ ;  /* 0x0000000215078227 */ /* 0x000fc800078e00ff */
[----:B------:R-:W-:Y:S01]  /*2380*/  IMAD.MOV R2, RZ, RZ, -R6 ;  /* 0x000000ffff027224 */ /* 0x000fe200078e0a06 */
[----:B------:R-:W-:Y:S02]  /*2390*/  @!P0 SHF.R.U32.HI R3, RZ, R3, R7 ;  /* 0x00000003ff038219 */ /* 0x000fe40000011607 */
[----:B------:R-:W-:Y:S01]  /*23a0*/  IADD3 R7, PT, PT, -R5, RZ, RZ ;  /* 0x000000ff05077210 */ /* 0x000fe20007ffe1ff */
[----:B------:R-:W-:Y:S01]  /*23b0*/  IMAD R2, R26, R2, R5 ;  /* 0x000000021a027224 */ /* 0x000fe200078e0205 */
        /* <DEDUP_REMOVED lines=10> */
.L_x_37:
[----:B------:R-:W1:Y:S02]  /*2460*/  LDCU UR4, c[0x0][0xb30] ;  /* 0x00016600ff0477ac */ /* 0x000e640008000800 */
[----:B-1----:R-:W-:-:S09]  /*2470*/  UISETP.NE.AND UP0, UPT, UR4, 0x1, UPT ;  /* 0x000000010400788c */ /* 0x002fd2000bf05270 */
[----:B------:R-:W-:Y:S05]  /*2480*/  BRA.U UP0, `(.L_x_38) ;  /* 0x0000000100407547 */ /* 0x000fea000b800000 */
[----:B------:R-:W1:Y:S08]  /*2490*/  LDC.64 R4, c[0x0][0xb10] ;  /* 0x0002c400ff047b82 */ /* 0x000e700000000a00 */
[----:B------:R-:W2:Y:S08]  /*24a0*/  LDC.64 R2, c[0x0][0xb18] ;  /* 0x0002c600ff027b82 */ /* 0x000eb00000000a00 */
[----:B------:R-:W3:Y:S08]  /*24b0*/  LDC R6, c[0x0][0xb20] ;  /* 0x0002c800ff067b82 */ /* 0x000ef00000000800 */
[----:B------:R-:W4:Y:S01]  /*24c0*/  LDC R7, c[0x0][0xb0c] ;  /* 0x0002c300ff077b82 */ /* 0x000f220000000800 */
[----:B-1----:R-:W-:-:S05]  /*24d0*/  IMAD.HI.U32 R4, R10, R4, RZ ;  /* 0x000000040a047227 */ /* 0x002fca00078e00ff */
[----:B------:R-:W-:Y:S01]  /*24e0*/  SHF.R.U32.HI R4, RZ, R5, R4 ;  /* 0x00000005ff047219 */ /* 0x000fe20000011604 */
[----:B--2---:R-:W-:Y:S01]  /*24f0*/  IMAD.HI.U32 R3, R9, R3, RZ ;  /* 0x0000000309037227 */ /* 0x004fe200078e00ff */
[----:B------:R-:W-:-:S04]  /*2500*/  ISETP.NE.AND P0, PT, R2, 0x1, PT ;  /* 0x000000010200780c */ /* 0x000fc80003f05270 */
[----:B---3--:R-:W-:-:S04]  /*2510*/  SHF.R.U32.HI R3, RZ, R6, R3 ;  /* 0x00000006ff037219 */ /* 0x008fc80000011603 */
[----:B------:R-:W-:Y:S02]  /*2520*/  SEL R3, R9, R3, !P0 ;  /* 0x0000000309037207 */ /* 0x000fe40004000000 */
[----:B----4-:R-:W-:-:S04]  /*2530*/  ISETP.NE.AND P1, PT, R7, 0x1, PT ;  /* 0x000000010700780c */ /* 0x010fc80003f25270 */
[----:B------:R-:W-:-:S05]  /*2540*/  SEL R4, R10, R4, !P1 ;  /* 0x000000040a047207 */ /* 0x000fca0004800000 */
[----:B------:R-:W-:Y:S02]  /*2550*/  IMAD.IADD R5, R3, 0x1, -R4 ;  /* 0x0000000103057824 */ /* 0x000fe400078e0a04 */
[----:B------:R-:W-:Y:S02]  /*2560*/  IMAD.IADD R3, R4, 0x1, -R3 ;  /* 0x0000000104037824 */ /* 0x000fe400078e0a03 */
[----:B------:R-:W-:Y:S02]  /*2570*/  IMAD R10, R5, R7, R10 ;  /* 0x00000007050a7224 */ /* 0x000fe400078e020a */
[----:B------:R-:W-:-:S07]  /*2580*/  IMAD R9, R3, R2, R9 ;  /* 0x0000000203097224 */ /* 0x000fce00078e0209 */
.L_x_38:
[----:B------:R-:W-:Y:S01]  /*2590*/  VIADD R16, R16, 0x1 ;  /* 0x0000000110107836 */ /* 0x000fe20000000000 */
[----:B------:R-:W-:Y:S01]  /*25a0*/  PLOP3.LUT P1, PT, PT, PT, PT, 0x80, 0x8 ;  /* 0x000000000008781c */ /* 0x000fe20003f2f070 */
[----:B------:R-:W-:Y:S02]  /*25b0*/  IMAD.IADD R15, R10, 0x1, R63 ;  /* 0x000000010a0f7824 */ /* 0x000fe400078e023f */
[----:B------:R-:W-:Y:S01]  /*25c0*/  IMAD.IADD R14, R9, 0x1, R62 ;  /* 0x00000001090e7824 */ /* 0x000fe200078e023e */
[----:B------:R-:W-:-:S04]  /*25d0*/  ISETP.NE.AND P0, PT, R16, 0x2, PT ;  /* 0x000000021000780c */ /* 0x000fc80003f05270 */
[----:B------:R-:W-:Y:S02]  /*25e0*/  SEL R2, RZ, 0x1, P0 ;  /* 0x00000001ff027807 */ /* 0x000fe40000000000 */
[----:B------:R-:W-:Y:S02]  /*25f0*/  SEL R16, R16, RZ, P0 ;  /* 0x000000ff10107207 */ /* 0x000fe40000000000 */
[----:B------:R-:W-:Y:S01]  /*2600*/  LOP3.LUT R13, R13, R2, RZ, 0x3c, !PT ;  /* 0x000000020d0d7212 */ /* 0x000fe200078e3cff */
[----:B------:R-:W-:Y:S06]  /*2610*/  @P2 BRA `(.L_x_39) ;  /* 0xffffffec00b82947 */ /* 0x000fec000383ffff */
[----:B------:R-:W-:Y:S01]  /*2620*/  UIADD3 UR7, UPT, UPT, UR7, 0x10, URZ ;  /* 0x0000001007077890 */ /* 0x000fe2000fffe0ff */
[----:B------:R-:W-:-:S03]  /*2630*/  SHF.L.U32 R2, R17, 0x1f, RZ ;  /* 0x0000001f11027819 */ /* 0x000fc600000006ff */
[----:B------:R-:W-:-:S09]  /*2640*/  ULEA UR4, UR21, UR7, 0x3 ;  /* 0x0000000715047291 */ /* 0x000fd2000f8e18ff */
[----:B------:R-:W1:Y:S02]  /*2650*/  SYNCS.PHASECHK.TRANS64.TRYWAIT P0, [UR4], R2 ;  /* 0x00000002ff0075a7 */ /* 0x000e640008001104 */
[----:B-1----:R-:W-:Y:S05]  /*2660*/  @!P0 BRA `(.L_x_40) ;  /* 0x0000005c00108947 */ /* 0x002fea0003800000 */
.L_x_138:
[----:B------:R-:W-:-:S04]  /*2670*/  UIADD3 UR4, UPT, UPT, UR21, 0x1, URZ ;  /* 0x0000000115047890 */ /* 0x000fc8000fffe0ff */
[----:B------:R-:W-:-:S04]  /*2680*/  UISETP.NE.AND UP0, UPT, UR4, 0x2, UPT ;  /* 0x000000020400788c */ /* 0x000fc8000bf05270 */
[----:B------:R-:W-:Y:S02]  /*2690*/  USEL UR5, URZ, 0x1, UP0 ;  /* 0x00000001ff057887 */ /* 0x000fe40008000000 */
[----:B------:R-:W-:-:S04]  /*26a0*/  USEL UR4, UR4, URZ, UP0 ;  /* 0x000000ff04047287 */ /* 0x000fc80008000000 */
[----:B------:R-:W-:Y:S01]  /*26b0*/  ULEA UR4, UR4, UR7, 0x3 ;  /* 0x0000000704047291 */ /* 0x000fe2000f8e18ff */
[----:B-1----:R-:W-:-:S04]  /*26c0*/  LOP3.LUT R2, R17, UR5, RZ, 0x3c, !PT ;  /* 0x0000000511027c12 */ /* 0x002fc8000f8e3cff */
[----:B------:R-:W-:Y:S01]  /*26d0*/  SHF.L.U32 R2, R2, 0x1f, RZ ;  /* 0x0000001f02027819 */ /* 0x000fe200000006ff */
[----:B----4-:R-:W-:-:S07]  /*26e0*/  IMAD.U32 R0, RZ, RZ, UR4 ;  /* 0x00000004ff007e24 */ /* 0x010fce000f8e00ff */
.L_x_41:
[----:B-1----:R1:W2:Y:S02]  /*26f0*/  SYNCS.PHASECHK.TRANS64.TRYWAIT P0, [R0+URZ], R2 ;  /* 0x00000002000075a7 */ /* 0x0022a400080011ff */
[----:B--2---:R-:W-:Y:S05]  /*2700*/  @!P0 NANOSLEEP.SYNCS 0x989680 ;  /* 0x009896800000895d */ /* 0x004fea0003900000 */
[----:B------:R-:W2:Y:S02]  /*2710*/  @!P0 SYNCS.PHASECHK.TRANS64 P0, [R0+URZ], R2 ;  /* 0x00000002000085a7 */ /* 0x000ea400080010ff */
[----:B--2---:R-:W-:Y:S05]  /*2720*/  @P0 EXIT ;  /* 0x000000000000094d */ /* 0x004fea0003800000 */
[----:B------:R-:W-:Y:S05]  /*2730*/  BRA `(.L_x_41) ;  /* 0xfffffffc00ec7947 */ /* 0x000fea000383ffff */
.L_x_17:
[----:B------:R-:W-:-:S04]  /*2740*/  UISETP.NE.AND UP1, UPT, UR45, URZ, UPT ;  /* 0x000000ff2d00728c */ /* 0x000fc8000bf25270 */
[----:B------:R-:W-:-:S09]  /*2750*/  UISETP.NE.OR UP1, UPT, UR10, 0x1, UP1 ;  /* 0x000000010a00788c */ /* 0x000fd20008f25670 */
[----:B------:R-:W-:Y:S05]  /*2760*/  BRA.U UP1, `(.L_x_42) ;  /* 0x0000000501487547 */ /* 0x000fea000b800000 */
[----:B------:R-:W-:Y:S01]  /*2770*/  ISETP.NE.AND P2, PT, R2, RZ, PT ;  /* 0x000000ff0200720c */ /* 0x000fe20003f45270 */
[----:B------:R-:W-:Y:S01]  /*2780*/  IMAD.MOV.U32 R12, RZ, RZ, 0x1 ;  /* 0x00000001ff0c7424 */ /* 0x000fe200078e00ff */
[----:B------:R-:W-:Y:S02]  /*2790*/  CS2R R10, SRZ ;  /* 0x00000000000a7805 */ /* 0x000fe4000001ff00 */
[----:B------:R-:W-:Y:S01]  /*27a0*/  CS2R R8, SRZ ;  /* 0x0000000000087805 */ /* 0x000fe2000001ff00 */
[----:B------:R-:W-:Y:S01]  /*27b0*/  UMOV UR6, 0x400 ;  /* 0x0000040000067882 */ /* 0x000fe20000000000 */
[----:B------:R-:W-:Y:S01]  /*27c0*/  UMOV UR5, URZ ;  /* 0x000000ff00057c82 */ /* 0x000fe20008000000 */
[----:B------:R-:W-:-:S12]  /*27d0*/  ULEA UR6, UR45, UR6, 0x18 ;  /* 0x000000062d067291 */ /* 0x000fd8000f8ec0ff */
.L_x_46:
[----:B------:R-:W-:Y:S02]  /*27e0*/  LEA R0, R8, UR6, 0x3 ;  /* 0x0000000608007c11 */ /* 0x000fe4000f8e18ff */
[----:B------:R-:W-:-:S03]  /*27f0*/  SHF.L.U32 R4, R9, 0x1f, RZ ;  /* 0x0000001f09047819 */ /* 0x000fc600000006ff */
[----:B------:R-:W-:Y:S01]  /*2800*/  VIADD R5, R0, 0xe0 ;  /* 0x000000e000057836 */ /* 0x000fe20000000000 */
[----:B------:R-:W1:Y:S02]  /*2810*/  SYNCS.PHASECHK.TRANS64.TRYWAIT P0, [R0+URZ+0xd0], R4 ;  /* 0x0000d004000075a7 */ /* 0x000e6400080011ff */
[----:B-1----:R-:W-:Y:S05]  /*2820*/  @!P0 BRA `(.L_x_43) ;  /* 0x0000005800b88947 */ /* 0x002fea0003800000 */
.L_x_139:
[----:B------:R-:W-:Y:S01]  /*2830*/  ULEA UR4, UR5, UR6, 0x3 ;  /* 0x0000000605047291 */ /* 0x000fe2000f8e18ff */
[----:B-1----:R-:W-:Y:S01]  /*2840*/  PRMT R0, RZ, 0x654, R5 ;  /* 0x00000654ff007816 */ /* 0x002fe20000000005 */
[----:B------:R-:W-:Y:S01]  /*2850*/  @!P2 IMAD.MOV.U32 R4, RZ, RZ, 0x10 ;  /* 0x00000010ff04a424 */ /* 0x000fe200078e00ff */
[----:B------:R-:W-:Y:S01]  /*2860*/  SHF.L.U32 R5, R12, 0x1f, RZ ;  /* 0x0000001f0c057819 */ /* 0x000fe200000006ff */
[----:B------:R-:W-:Y:S01]  /*2870*/  UIADD3 UR7, UPT, UPT, UR4, 0x70, URZ ;  /* 0x0000007004077890 */ /* 0x000fe2000fffe0ff */
[----:B------:R1:W-:Y:S05]  /*2880*/  SYNCS.ARRIVE.TRANS64.RED.A1T0 RZ, [R0+URZ], RZ ;  /* 0x000000ff00ff79a7 */ /* 0x0003ea00081004ff */
[----:B------:R-:W-:Y:S01]  /*2890*/  IMAD.U32 R6, RZ, RZ, UR7 ;  /* 0x00000007ff067e24 */ /* 0x000fe2000f8e00ff */
[----:B------:R-:W2:Y:S04]  /*28a0*/  SYNCS.PHASECHK.TRANS64.TRYWAIT P0, [UR4+0x80], R5 ;  /* 0x00008005ff0075a7 */ /* 0x000ea80008001104 */
[----:B------:R-:W-:Y:S01]  /*28b0*/  PRMT R6, R2, 0x654, R6 ;  /* 0x0000065402067816 */ /* 0x000fe20000000006 */
[----:B-12---:R-:W-:Y:S06]  /*28c0*/  @!P0 BRA `(.L_x_44) ;  /* 0x0000005800a48947 */ /* 0x006fec0003800000 */
.L_x_141:
[----:B------:R-:W-:Y:S01]  /*28d0*/  ULEA UR8, UR5, UR6, 0x4 ;  /* 0x0000000605087291 */ /* 0x000fe2000f8e20ff */
[----:B------:R-:W-:Y:S01]  /*28e0*/  SEL R3, R6, R3, !P2 ;  /* 0x0000000306037207 */ /* 0x000fe20005000000 */
[----:B------:R-:W-:Y:S01]  /*28f0*/  UIADD3 UR9, UPT, UPT, UR4, 0x70, URZ ;  /* 0x0000007004097890 */ /* 0x000fe2000fffe0ff */
[----:B-1----:R-:W-:Y:S01]  /*2900*/  LEA R0, R11, UR6, 0x3 ;  /* 0x000000060b007c11 */ /* 0x002fe2000f8e18ff */
[----:B------:R-:W-:Y:S01]  /*2910*/  UIADD3 UR8, UPT, UPT, UR8, 0x100, URZ ;  /* 0x0000010008087890 */ /* 0x000fe2000fffe0ff */
[----:B------:R1:W-:Y:S01]  /*2920*/  @!P2 SYNCS.ARRIVE.TRANS64.RED RZ, [R3+URZ], R4 ;  /* 0x0000000403ffa9a7 */ /* 0x0003e200080004ff */
[----:B------:R-:W-:Y:S01]  /*2930*/  UIADD3 UR4, UPT, UPT, UR5, 0x1, URZ ;  /* 0x0000000105047890 */ /* 0x000fe2000fffe0ff */
[----:B------:R-:W-:-:S03]  /*2940*/  VIADD R8, R8, 0x1 ;  /* 0x0000000108087836 */ /* 0x000fc60000000000 */
[----:B------:R-:W-:Y:S02]  /*2950*/  UISETP.NE.AND UP0, UPT, UR4, 0x2, UPT ;  /* 0x000000020400788c */ /* 0x000fe4000bf05270 */
[----:B------:R-:W-:Y:S01]  /*2960*/  ISETP.NE.AND P0, PT, R8, 0x2, PT ;  /* 0x000000020800780c */ /* 0x000fe20003f05270 */
[----:B------:R-:W-:Y:S06]  /*2970*/  UGETNEXTWORKID.BROADCAST [UR8], [UR9] ;  /* 0x00000000080073ca */ /* 0x000fec0008000100 */
[----:B------:R-:W-:Y:S02]  /*2980*/  USEL UR7, URZ, 0x1, UP0 ;  /* 0x00000001ff077887 */ /* 0x000fe40008000000 */
[----:B------:R-:W-:-:S04]  /*2990*/  USEL UR5, UR4, URZ, UP0 ;  /* 0x000000ff04057287 */ /* 0x000fc80008000000 */
[----:B------:R-:W-:Y:S02]  /*29a0*/  LOP3.LUT R12, R12, UR7, RZ, 0x3c, !PT ;  /* 0x000000070c0c7c12 */ /* 0x000fe4000f8e3cff */
[----:B-1----:R-:W-:-:S04]  /*29b0*/  SHF.L.U32 R4, R10, 0x1f, RZ ;  /* 0x0000001f0a047819 */ /* 0x002fc800000006ff */
[----:B------:R-:W1:Y:S02]  /*29c0*/  SYNCS.PHASECHK.TRANS64.TRYWAIT P1, [R0+URZ+0x70], R4 ;  /* 0x00007004000075a7 */ /* 0x000e6400080211ff */
[----:B-1----:R-:W-:Y:S05]  /*29d0*/  @!P1 BRA `(.L_x_45) ;  /* 0x0000005800789947 */ /* 0x002fea0003800000 */
.L_x_142:
[C---:B-1----:R-:W-:Y:S01]  /*29e0*/  LEA R4, R11.reuse, UR6, 0x4 ;  /* 0x000000060b047c11 */ /* 0x042fe2000f8e20ff */
[----:B------:R-:W-:Y:S01]  /*29f0*/  VIADD R0, R0, 0x80 ;  /* 0x0000008000007836 */ /* 0x000fe20000000000 */
[----:B------:R-:W-:Y:S01]  /*2a00*/  SEL R8, R8, RZ, P0 ;  /* 0x000000ff08087207 */ /* 0x000fe20000000000 */
[----:B------:R-:W-:-:S03]  /*2a10*/  VIADD R11, R11, 0x1 ;  /* 0x000000010b0b7836 */ /* 0x000fc60000000000 */
[----:B------:R-:W1:Y:S01]  /*2a20*/  LDS.128 R4, [R4+0x100] ;  /* 0x0001000004047984 */ /* 0x000e620000000c00 */
[----:B------:R-:W-:Y:S02]  /*2a30*/  PRMT R0, RZ, 0x654, R0 ;  /* 0x00000654ff007816 */ /* 0x000fe40000000000 */
[C---:B------:R-:W-:Y:S01]  /*2a40*/  ISETP.NE.AND P1, PT, R11.reuse, 0x2, PT ;  /* 0x000000020b00780c */ /* 0x040fe20003f25270 */
[----:B------:R-:W-:Y:S01]  /*2a50*/  @!PT LDS RZ, [RZ] ;  /* 0x00000000fffff984 */ /* 0x000fe20000000800 */
[----:B------:R-:W-:Y:S01]  /*2a60*/  @!PT LDS RZ, [RZ] ;  /* 0x00000000fffff984 */ /* 0x000fe20000000800 */
[----:B------:R-:W-:Y:S01]  /*2a70*/  @!PT LDS RZ, [RZ] ;  /* 0x00000000fffff984 */ /* 0x000fe20000000800 */
[----:B------:R-:W-:Y:S01]  /*2a80*/  @!PT LDS RZ, [RZ] ;  /* 0x00000000fffff984 */ /* 0x000fe20000000800 */
[----:B------:R2:W-:Y:S06]  /*2a90*/  MEMBAR.ALL.CTA ;  /* 0x0000000000007992 */ /* 0x0005ec0000008000 */
[----:B--2---:R-:W2:Y:S01]  /*2aa0*/  FENCE.VIEW.ASYNC.S ;  /* 0x00000000000073c6 */ /* 0x004ea20000000000 */
[----:B------:R-:W-:Y:S01]  /*2ab0*/  SEL R11, R11, RZ, P1 ;  /* 0x000000ff0b0b7207 */ /* 0x000fe20000800000 */
[----:B--2---:R2:W-:Y:S01]  /*2ac0*/  SYNCS.ARRIVE.TRANS64.RED.A1T0 RZ, [R0+URZ], RZ ;  /* 0x000000ff00ff79a7 */ /* 0x0045e200081004ff */
[----:B-1----:R-:W-:-:S02]  /*2ad0*/  LOP3.LUT P3, RZ, R6, 0x1, RZ, 0xc0, !PT ;  /* 0x0000000106ff7812 */ /* 0x002fc4000786c0ff */
[----:B------:R-:W-:-:S04]  /*2ae0*/  SEL R4, RZ, 0x1, P1 ;  /* 0x00000001ff047807 */ /* 0x000fc80000800000 */
[----:B------:R-:W-:Y:S02]  /*2af0*/  LOP3.LUT R10, R10, R4, RZ, 0x3c, !PT ;  /* 0x000000040a0a7212 */ /* 0x000fe400078e3cff */
[----:B--2---:R-:W-:-:S04]  /*2b00*/  SEL R0, RZ, 0x1, P0 ;  /* 0x00000001ff007807 */ /* 0x004fc80000000000 */
[----:B------:R-:W-:Y:S01]  /*2b10*/  LOP3.LUT R9, R9, R0, RZ, 0x3c, !PT ;  /* 0x0000000009097212 */ /* 0x000fe200078e3cff */
[----:B------:R-:W-:Y:S06]  /*2b20*/  @P3 BRA `(.L_x_46) ;  /* 0xfffffffc002c3947 */ /* 0x000fec000383ffff */
[----:B------:R-:W-:Y:S01]  /*2b30*/  ULEA UR4, UR5, UR6, 0x3 ;  /* 0x0000000605047291 */ /* 0x000fe2000f8e18ff */
[----:B------:R-:W-:-:S08]  /*2b40*/  SHF.L.U32 R2, R12, 0x1f, RZ ;  /* 0x0000001f0c027819 */ /* 0x000fd000000006ff */
[----:B------:R-:W1:Y:S02]  /*2b50*/  SYNCS.PHASECHK.TRANS64 P0, [UR4+0x80], R2 ;  /* 0x00008002ff0075a7 */ /* 0x000e640008001004 */
[----:B-1----:R-:W-:Y:S05]  /*2b60*/  @P0 BRA `(.L_x_47) ;  /* 0x0000000000080947 */ /* 0x002fea0003800000 */
[----:B------:R-:W1:Y:S02]  /*2b70*/  SYNCS.PHASECHK.TRANS64.TRYWAIT P0, [UR4+0x80], R2 ;  /* 0x00008002ff0075a7 */ /* 0x000e640008001104 */
[----:B-1----:R-:W-:Y:S05]  /*2b80*/  @!P0 BRA `(.L_x_48) ;  /* 0x0000005800208947 */ /* 0x002fea0003800000 */
.L_x_47:
[----:B------:R-:W-:-:S04]  /*2b90*/  UIADD3 UR7, UPT, UPT, UR5, 0x1, URZ ;  /* 0x0000000105077890 */ /* 0x000fc8000fffe0ff */
[----:B------:R-:W-:-:S04]  /*2ba0*/  UISETP.NE.AND UP0, UPT, UR7, 0x2, UPT ;  /* 0x000000020700788c */ /* 0x000fc8000bf05270 */
[----:B------:R-:W-:Y:S02]  /*2bb0*/  USEL UR8, URZ, 0x1, UP0 ;  /* 0x00000001ff087887 */ /* 0x000fe40008000000 */
[----:B------:R-:W-:-:S04]  /*2bc0*/  USEL UR7, UR7, URZ, UP0 ;  /* 0x000000ff07077287 */ /* 0x000fc80008000000 */
[----:B------:R-:W-:Y:S01]  /*2bd0*/  ULEA UR7, UR7, UR6, 0x3 ;  /* 0x0000000607077291 */ /* 0x000fe2000f8e18ff */
[----:B-1----:R-:W-:-:S04]  /*2be0*/  LOP3.LUT R2, R12, UR8, RZ, 0x3c, !PT ;  /* 0x000000080c027c12 */ /* 0x002fc8000f8e3cff */
[----:B------:R-:W-:-:S04]  /*2bf0*/  SHF.L.U32 R0, R2, 0x1f, RZ ;  /* 0x0000001f02007819 */ /* 0x000fc800000006ff */
[----:B------:R-:W1:Y:S02]  /*2c00*/  SYNCS.PHASECHK.TRANS64 P0, [UR7+0x80], R0 ;  /* 0x00008000ff0075a7 */ /* 0x000e640008001007 */
[----:B-1----:R-:W-:Y:S05]  /*2c10*/  @P0 EXIT ;  /* 0x000000000000094d */ /* 0x002fea0003800000 */
[----:B------:R-:W-:Y:S02]  /*2c20*/  SHF.L.U32 R2, R2, 0x1f, RZ ;  /* 0x0000001f02027819 */ /* 0x000fe400000006ff */
[----:B------:R-:W-:-:S07]  /*2c30*/  MOV R0, UR7 ;  /* 0x0000000700007c02 */ /* 0x000fce0008000f00 */
.L_x_49:
[----:B-1----:R1:W2:Y:S02]  /*2c40*/  SYNCS.PHASECHK.TRANS64.TRYWAIT P0, [R0+URZ+0x80], R2 ;  /* 0x00008002000075a7 */ /* 0x0022a400080011ff */
[----:B--2---:R-:W-:Y:S05]  /*2c50*/  @!P0 NANOSLEEP.SYNCS 0x989680 ;  /* 0x009896800000895d */ /* 0x004fea0003900000 */
[----:B------:R-:W2:Y:S02]  /*2c60*/  @!P0 SYNCS.PHASECHK.TRANS64 P0, [R0+URZ+0x80], R2 ;  /* 0x00008002000085a7 */ /* 0x000ea400080010ff */
[----:B--2---:R-:W-:Y:S05]  /*2c70*/  @P0 EXIT ;  /* 0x000000000000094d */ /* 0x004fea0003800000 */
[----:B------:R-:W-:Y:S05]  /*2c80*/  BRA `(.L_x_49) ;  /* 0xfffffffc00ec7947 */ /* 0x000fea000383ffff */
.L_x_42:
[----:B------:R-:W-:-:S09]  /*2c90*/  UISETP.NE.AND UP1, UPT, UR10, URZ, UPT ;  /* 0x000000ff0a00728c */ /* 0x000fd2000bf25270 */
[----:B------:R-:W-:Y:S05]  /*2ca0*/  BRA.U UP1, `(.L_x_50) ;  /* 0x0000001101f47547 */ /* 0x000fea000b800000 */
[----:B------:R-:W-:Y:S01]  /*2cb0*/  UMOV UR4, 0x40 ;  /* 0x0000004000047882 */ /* 0x000fe20000000000 */
[----:B------:R-:W-:Y:S01]  /*2cc0*/  NOP ;  /* 0x0000000000007918 */ /* 0x000fe20000000000 */
[----:B------:R-:W-:Y:S01]  /*2cd0*/  ULEA UR5, UR45, UR4, 0x18 ;  /* 0x000000042d057291 */ /* 0x000fe2000f8ec0ff */
[----:B------:R-:W-:Y:S02]  /*2ce0*/  UMOV UR6, 0x400 ;  /* 0x0000040000067882 */ /* 0x000fe40000000000 */
[----:B------:R-:W-:-:S06]  /*2cf0*/  ULEA UR6, UR45, UR6, 0x18 ;  /* 0x000000062d067291 */ /* 0x000fcc000f8ec0ff */
[----:B------:R-:W1:Y:S02]  /*2d00*/  LDS.U8 R0, [UR5+0x1c] ;  /* 0x00001c05ff007984 */ /* 0x000e640008000000 */
[----:B-1----:R-:W-:-:S13]  /*2d10*/  ISETP.NE.AND P0, PT, R0, RZ, PT ;  /* 0x000000ff0000720c */ /* 0x002fda0003f05270 */
[----:B------:R-:W-:Y:S05]  /*2d20*/  @P0 BRA `(.L_x_51) ;  /* 0x0000000000580947 */ /* 0x000fea0003800000 */
[----:B------:R-:W-:-:S13]  /*2d30*/  ELECT P0, URZ, PT ;  /* 0x0000000000ff782f */ /* 0x000fda0003800000 */
[----:B------:R-:W-:Y:S05]  /*2d40*/  @!P0 BRA `(.L_x_52) ;  /* 0x0000000000608947 */ /* 0x000fea0003800000 */
[----:B------:R-:W-:Y:S01]  /*2d50*/  UMOV UR4, 0x10 ;  /* 0x0000001000047882 */ /* 0x000fe20000000000 */
[----:B------:R-:W-:Y:S01]  /*2d60*/  HFMA2 R0, -RZ, RZ, 0, 5.9604644775390625e-08 ;  /* 0x00000001ff007431 */ /* 0x000fe200000001ff */
[----:B------:R-:W-:-:S03]  /*2d70*/  MOV R2, 0xffff ;  /* 0x0000ffff00027802 */ /* 0x000fc60000000f00 */
[----:B------:R-:W-:Y:S04]  /*2d80*/  DEPBAR.LE SB1, 0x36 ;  /* 0x00009d800000791a */ /* 0x000fe80000000000 */
[----:B------:R-:W1:Y:S02]  /*2d90*/  UTCATOMSWS.FIND_AND_SET.ALIGN UP0, UR4, UR4 ;  /* 0x00000004000475e3 */ /* 0x000e640008000800 */
[----:B-1----:R-:W-:Y:S01]  /*2da0*/  MOV R3, UR4 ;  /* 0x0000000400037c02 */ /* 0x002fe20008000f00 */
[----:B------:R-:W-:Y:S06]  /*2db0*/  BRA.U UP0, `(.L_x_53) ;  /* 0x0000000100187547 */ /* 0x000fec000b800000 */
.L_x_54:
[----:B------:R-:W-:Y:S05]  /*2dc0*/  NANOSLEEP 0x64 ;  /* 0x000000640000795d */ /* 0x000fea0003800000 */
[----:B------:R-:W-:-:S05]  /*2dd0*/  UMOV UR4, 0x10 ;  /* 0x0000001000047882 */ /* 0x000fca0000000000 */
[----:B------:R-:W-:Y:S04]  /*2de0*/  DEPBAR.LE SB1, 0x36 ;  /* 0x00009d800000791a */ /* 0x000fe80000000000 */
[----:B------:R-:W1:Y:S02]  /*2df0*/  UTCATOMSWS.FIND_AND_SET.ALIGN UP0, UR4, UR4 ;  /* 0x00000004000475e3 */ /* 0x000e640008000800 */
[----:B-1----:R-:W-:Y:S01]  /*2e00*/  MOV R3, UR4 ;  /* 0x0000000400037c02 */ /* 0x002fe20008000f00 */
[----:B------:R-:W-:Y:S05]  /*2e10*/  BRA.U !UP0, `(.L_x_54) ;  /* 0xfffffffd08e87547 */ /* 0x000fea000b83ffff */
.L_x_53:
[-C--:B------:R-:W-:Y:S02]  /*2e20*/  SHF.L.U32 R2, R2, R3.reuse, RZ ;  /* 0x0000000302027219 */ /* 0x080fe400000006ff */
[----:B------:R-:W-:Y:S01]  /*2e30*/  SHF.L.U32 R0, R0, R3, RZ ;  /* 0x0000000300007219 */ /* 0x000fe200000006ff */
[----:B------:R-:W-:Y:S02]  /*2e40*/  IMAD.SHL.U32 R3, R3, 0x20, RZ ;  /* 0x0000002003037824 */ /* 0x000fe400078e00ff */
[----:B------:R1:W-:Y:S04]  /*2e50*/  ATOMS.OR RZ, [UR5+0x14], R2 ;  /* 0x00001402ffff798c */ /* 0x0003e8000b000005 */
[----:B------:R1:W-:Y:S04]  /*2e60*/  ATOMS.OR RZ, [UR5+0x18], R0 ;  /* 0x00001800ffff798c */ /* 0x0003e8000b000005 */
[----:B------:R1:W-:Y:S01]  /*2e70*/  STS [UR6+0x120], R3 ;  /* 0x00012003ff007988 */ /* 0x0003e20008000806 */
[----:B------:R-:W-:Y:S05]  /*2e80*/  BRA `(.L_x_52) ;  /* 0x0000000000107947 */ /* 0x000fea0003800000 */
.L_x_51:
[----:B------:R-:W-:Y:S02]  /*2e90*/  MOV R0, 0xffffffff ;  /* 0xffffffff00007802 */ /* 0x000fe40000000f00 */
[----:B------:R-:W-:-:S03]  /*2ea0*/  MOV R2, 0x2ed0 ;  /* 0x00002ed000027802 */ /* 0x000fc60000000f00 */
[----:B------:R1:W-:Y:S04]  /*2eb0*/  STS [UR6+0x120], R0 ;  /* 0x00012000ff007988 */ /* 0x0003e80008000806 */
[----:B-1-3-5:R-:W-:Y:S05]  /*2ec0*/  CALL.REL.NOINC `($__internal_1_$__cuda_sm10x_tcgen05_guardrail_trap_phase_invalid_during_alloc) ;  /* 0x0000005c00687944 */ /* 0x02afea0003c00000 */
.L_x_52:
[----:B------:R-:W-:Y:S05]  /*2ed0*/  WARPSYNC.ALL ;  /* 0x0000000000007948 */ /* 0x000fea0003800000 */
[----:B------:R-:W2:Y:S01]  /*2ee0*/  S2UR UR4, SR_CgaCtaId ;  /* 0x00000000000479c3 */ /* 0x000ea20000008800 */
[----:B------:R-:W-:Y:S01]  /*2ef0*/  UMOV UR71, 0x400 ;  /* 0x0000040000477882 */ /* 0x000fe20000000000 */
[----:B------:R-:W-:-:S06]  /*2f00*/  NOP ;  /* 0x0000000000007918 */ /* 0x000fcc0000000000 */
[----:B------:R-:W-:Y:S06]  /*2f10*/  BAR.ARV 0x6, 0xa0 ;  /* 0x0182800000007b1d */ /* 0x000fec0000002000 */
[----:B------:R-:W4:Y:S01]  /*2f20*/  LDCU UR5, c[0x0][0x38c] ;  /* 0x00007180ff0577ac */ /* 0x000f220008000800 */
[----:B------:R-:W-:Y:S01]  /*2f30*/  IMAD.MOV.U32 R11, RZ, RZ, 0x1 ;  /* 0x00000001ff0b7424 */ /* 0x000fe200078e00ff */
[----:B------:R-:W-:Y:S01]  /*2f40*/  CS2R R8, SRZ ;  /* 0x0000000000087805 */ /* 0x000fe2000001ff00 */
[----:B------:R-:W-:Y:S01]  /*2f50*/  IMAD.MOV.U32 R10, RZ, RZ, RZ ;  /* 0x000000ffff0a7224 */ /* 0x000fe200078e00ff */
[----:B------:R-:W3:Y:S01]  /*2f60*/  LDCU UR7, c[0x0][0x38c] ;  /* 0x00007180ff0777ac */ /* 0x000ee20008000800 */
[----:B------:R-:W-:Y:S01]  /*2f70*/  UMOV UR74, URZ ;  /* 0x000000ff004a7c82 */ /* 0x000fe20008000000 */
[----:B------:R-:W-:Y:S01]  /*2f80*/  UMOV UR9, URZ ;  /* 0x000000ff00097c82 */ /* 0x000fe20008000000 */
[----:B--2---:R-:W-:Y:S01]  /*2f90*/  ULEA UR71, UR4, UR71, 0x18 ;  /* 0x0000004704477291 */ /* 0x004fe2000f8ec0ff */
[----:B------:R-:W-:Y:S01]  /*2fa0*/  UMOV UR76, 0x0 ;  /* 0x00000000004c7882 */ /* 0x000fe20000000000 */
[----:B------:R-:W-:-:S02]  /*2fb0*/  UMOV UR77, 0x4208910 ;  /* 0x04208910004d7882 */ /* 0x000fc40000000000 */
[----:B------:R-:W-:Y:S02]  /*2fc0*/  UIADD3 UR6, UPT, UPT, UR71, 0x18800, URZ ;  /* 0x0001880047067890 */ /* 0x000fe4000fffe0ff */
[----:B----4-:R-:W-:-:S03]  /*2fd0*/  UIADD3 UR5, UPT, UPT, UR5, 0x7f, URZ ;  /* 0x0000007f05057890 */ /* 0x010fc6000fffe0ff */
[----:B-1----:R-:W1:Y:S01]  /*2fe0*/  LDS R0, [UR71+0x120] ;  /* 0x00012047ff007984 */ /* 0x002e620008000800 */
[----:B------:R-:W-:Y:S02]  /*2ff0*/  USHF.R.S32.HI UR4, URZ, 0x1f, UR5 ;  /* 0x0000001fff047899 */ /* 0x000fe40008011405 */
[----:B---3--:R-:W-:Y:S02]  /*3000*/  UISETP.GE.AND UP3, UPT, UR7, 0x1, UPT ;  /* 0x000000010700788c */ /* 0x008fe4000bf66270 */
[----:B------:R-:W-:Y:S02]  /*3010*/  ULEA.HI UR4, UR4, UR5, URZ, 0x7 ;  /* 0x0000000504047291 */ /* 0x000fe4000f8f38ff */
[----:B------:R-:W-:Y:S02]  /*3020*/  UIADD3 UR5, UPT, UPT, UR71, 0x8800, URZ ;  /* 0x0000880047057890 */ /* 0x000fe4000fffe0ff */
[----:B------:R-:W-:Y:S02]  /*3030*/  USHF.R.S32.HI UR8, URZ, 0x7, UR4 ;  /* 0x00000007ff087899 */ /* 0x000fe40008011404 */
[----:B------:R-:W-:-:S02]  /*3040*/  USHF.R.U32.HI UR4, URZ, 0x4, UR6 ;  /* 0x00000004ff047899 */ /* 0x000fc40008011606 */
[----:B------:R-:W-:Y:S02]  /*3050*/  UISETP.LT.AND UP0, UPT, UR8, 0x1, UPT ;  /* 0x000000010800788c */ /* 0x000fe4000bf01270 */
[----:B------:R-:W-:Y:S01]  /*3060*/  IMAD.U32 R12, RZ, RZ, UR8 ;  /* 0x00000008ff0c7e24 */ /* 0x000fe2000f8e00ff */
[----:B------:R-:W-:Y:S02]  /*3070*/  ULOP3.LUT UR4, UR4, 0x3fff, URZ, 0xc0, !UPT ;  /* 0x00003fff04047892 */ /* 0x000fe4000f8ec0ff */
[----:B------:R-:W-:Y:S02]  /*3080*/  USEL UR6, UR8, 0x1, !UP0 ;  /* 0x0000000108067887 */ /* 0x000fe4000c000000 */
[----:B------:R-:W-:Y:S02]  /*3090*/  ULOP3.LUT UR73, UR4, 0x10000, URZ, 0xfc, !UPT ;  /* 0x0001000004497892 */ /* 0x000fe4000f8efcff */
[----:B------:R-:W-:Y:S02]  /*30a0*/  UIADD3 UR4, UPT, UPT, -UR6, URZ, URZ ;  /* 0x000000ff06047290 */ /* 0x000fe4000fffe1ff */
[----:B------:R-:W-:-:S04]  /*30b0*/  USHF.R.U32.HI UR5, URZ, 0x4, UR5 ;  /* 0x00000004ff057899 */ /* 0x000fc80008011605 */
[----:B------:R-:W-:Y:S01]  /*30c0*/  ULOP3.LUT UR5, UR5, 0x3fff, URZ, 0xc0, !UPT ;  /* 0x00003fff05057892 */ /* 0x000fe2000f8ec0ff */
[----:B------:R-:W-:-:S03]  /*30d0*/  MOV R13, UR4 ;  /* 0x00000004000d7c02 */ /* 0x000fc60008000f00 */
[----:B------:R-:W-:Y:S01]  /*30e0*/  ULOP3.LUT UR72, UR5, 0x4000000, URZ, 0xfc, !UPT ;  /* 0x0400000005487892 */ /* 0x000fe2000f8efcff */
[----:B-1----:R-:W-:-:S13]  /*30f0*/  R2UR UR8, R0 ;  /* 0x00000000000872ca */ /* 0x002fda00000e0000 */
[----:B------:R-:W-:-:S07]  /*3100*/  MOV R14, UR8 ;  /* 0x00000008000e7c02 */ /* 0x000fce0008000f00 */
.L_x_61:
[----:B------:R-:W-:Y:S02]  /*3110*/  LEA R0, R10, UR71, 0x3 ;  /* 0x000000470a007c11 */ /* 0x000fe4000f8e18ff */
[----:B------:R-:W-:Y:S02]  /*3120*/  SHF.L.U32 R2, R9, 0x1f, RZ ;  /* 0x0000001f09027819 */ /* 0x000fe400000006ff */
[----:B------:R-:W-:Y:S01]  /*3130*/  PLOP3.LUT P0, PT, PT, PT, UP3, 0x80, 0x8 ;  /* 0x000000000008781c */ /* 0x000fe20003f0f038 */
[----:B------:R-:W-:Y:S01]  /*3140*/  VIADD R3, R0, 0x80 ;  /* 0x0000008000037836 */ /* 0x000fe20000000000 */
[----:B-1----:R-:W1:Y:S02]  /*3150*/  SYNCS.PHASECHK.TRANS64.TRYWAIT P1, [R0+URZ+0x70], R2 ;  /* 0x00007002000075a7 */ /* 0x002e6400080211ff */
[----:B-1----:R-:W-:Y:S09]  /*3160*/  @!P1 BRA `(.L_x_55) ;  /* 0x0000005000c09947 */ /* 0x002ff20003800000 */
.L_x_144:
[----:B------:R-:W-:Y:S01]  /*3170*/  LEA R4, R10, UR71, 0x4 ;  /* 0x000000470a047c11 */ /* 0x000fe2000f8e20ff */
[----:B------:R-:W-:Y:S01]  /*3180*/  @UP3 ULEA UR4, UR9, UR71, 0x3 ;  /* 0x0000004709043291 */ /* 0x000fe2000f8e18ff */
[----:B------:R-:W-:Y:S01]  /*3190*/  PLOP3.LUT P2, PT, PT, PT, PT, 0x80, 0x8 ;  /* 0x000000000008781c */ /* 0x000fe20003f4f070 */
[----:B------:R-:W-:Y:S01]  /*31a0*/  ULEA UR75, UR74, UR71, 0x3 ;  /* 0x000000474a4b7291 */ /* 0x000fe2000f8e18ff */
[----:B------:R-:W-:Y:S02]  /*31b0*/  PRMT R3, RZ, 0x654, R3 ;  /* 0x00000654ff037816 */ /* 0x000fe40000000003 */
[----:B------:R-:W2:Y:S01]  /*31c0*/  LDS.128 R4, [R4+0x100] ;  /* 0x0001000004047984 */ /* 0x000ea20000000c00 */
[----:B-1----:R-:W-:Y:S02]  /*31d0*/  @P0 SHF.L.U32 R2, R8, 0x1f, RZ ;  /* 0x0000001f08020819 */ /* 0x002fe400000006ff */
[----:B------:R-:W-:Y:S01]  /*31e0*/  SHF.L.U32 R0, R11, 0x1f, RZ ;  /* 0x0000001f0b007819 */ /* 0x000fe200000006ff */
[----:B------:R-:W-:Y:S01]  /*31f0*/  @!PT LDS RZ, [RZ] ;  /* 0x00000000fffff984 */ /* 0x000fe20000000800 */
[----:B------:R-:W-:Y:S01]  /*3200*/  @!PT LDS RZ, [RZ] ;  /* 0x00000000fffff984 */ /* 0x000fe20000000800 */
[----:B------:R-:W-:Y:S01]  /*3210*/  @!PT LDS RZ, [RZ] ;  /* 0x00000000fffff984 */ /* 0x000fe20000000800 */
[----:B------:R-:W-:Y:S01]  /*3220*/  @!PT LDS RZ, [RZ] ;  /* 0x00000000fffff984 */ /* 0x000fe20000000800 */
[----:B------:R1:W-:Y:S06]  /*3230*/  MEMBAR.ALL.CTA ;  /* 0x0000000000007992 */ /* 0x0003ec0000008000 */
[----:B-1----:R-:W1:Y:S01]  /*3240*/  FENCE.VIEW.ASYNC.S ;  /* 0x00000000000073c6 */ /* 0x002e620000000000 */
[----:B------:R-:W-:Y:S01]  /*3250*/  R2UR UR6, R14 ;  /* 0x000000000e0672ca */ /* 0x000fe200000e0000 */
[----:B-1----:R1:W-:Y:S01]  /*3260*/  SYNCS.ARRIVE.TRANS64.RED.A1T0 RZ, [R3+URZ], RZ ;  /* 0x000000ff03ff79a7 */ /* 0x0023e200081004ff */
[----:B------:R1:W3:Y:S01]  /*3270*/  @P0 SYNCS.PHASECHK.TRANS64.TRYWAIT P2, [UR4], R2 ;  /* 0x00000002ff0005a7 */ /* 0x0002e20008041104 */
[----:B------:R-:W-:Y:S01]  /*3280*/  ULEA.HI UR4, UR74, UR74, URZ, 0x1 ;  /* 0x0000004a4a047291 */ /* 0x000fe2000f8f08ff */
[----:B--2---:R-:W-:-:S03]  /*3290*/  LOP3.LUT P1, RZ, R6, 0x1, RZ, 0xc0, !PT ;  /* 0x0000000106ff7812 */ /* 0x004fc6000782c0ff */
[----:B------:R-:W-:Y:S02]  /*32a0*/  USHF.L.U32 UR5, UR4, 0x6, URZ ;  /* 0x0000000604057899 */ /* 0x000fe400080006ff */
[----:B------:R-:W-:Y:S02]  /*32b0*/  ULOP3.LUT UR8, UR4, 0xffe, URZ, 0xc0, !UPT ;  /* 0x00000ffe04087892 */ /* 0x000fe4000f8ec0ff */
[----:B------:R-:W-:Y:S02]  /*32c0*/  ULOP3.LUT UR4, UR5, 0xffffff80, URZ, 0xc0, !UPT ;  /* 0xffffff8005047892 */ /* 0x000fe4000f8ec0ff */
[----:B------:R-:W-:Y:S02]  /*32d0*/  UIADD3 UR8, UPT, UPT, -UR8, UR74, URZ ;  /* 0x0000004a08087290 */ /* 0x000fe4000fffe1ff */
[----:B------:R-:W-:Y:S01]  /*32e0*/  UIADD3 UR4, UPT, UPT, UR6, UR4, URZ ;  /* 0x0000000406047290 */ /* 0x000fe2000fffe0ff */
[----:B------:R-:W2:Y:S03]  /*32f0*/  SYNCS.PHASECHK.TRANS64.TRYWAIT P0, [UR75+0xb0], R0 ;  /* 0x0000b000ff0075a7 */ /* 0x000ea6000800114b */
[----:B------:R-:W-:Y:S01]  /*3300*/  ULEA UR8, UR8, UR4, 0x14 ;  /* 0x0000000408087291 */ /* 0x000fe2000f8ea0ff */
[----:B-123--:R-:W-:Y:S11]  /*3310*/  @!P0 BRA `(.L_x_56) ;  /* 0x0000005000688947 */ /* 0x00eff60003800000 */
.L_x_146:
[----:B------:R-:W-:Y:S01]  /*3320*/  IADD3 R10, PT, PT, R10, 0x1, RZ ;  /* 0x000000010a0a7810 */ /* 0x000fe20007ffe0ff */
[----:B------:R-:W-:Y:S06]  /*3330*/  BRA.U !UP3, `(.L_x_57) ;  /* 0x000000050bec7547 */ /* 0x000fec000b800000 */
[----:B------:R-:W-:Y:S01]  /*3340*/  R2UR UR69, R13 ;  /* 0x000000000d4572ca */ /* 0x000fe200000e0000 */
[----:B------:R-:W-:Y:S01]  /*3350*/  UPLOP3.LUT UP4, UPT, UPT, UPT, UPT, 0x40, 0x4 ;  /* 0x000000000004789c */ /* 0x000fe20003f8e870 */
[----:B------:R-:W-:Y:S01]  /*3360*/  R2UR UR68, R12 ;  /* 0x000000000c4472ca */ /* 0x000fe200000e0000 */
[----:B------:R-:W-:-:S14]  /*3370*/  UMOV UR7, UR9 ;  /* 0x0000000900077c82 */ /* 0x000fdc0008000000 */
.L_x_60:
[----:B------:R-:W-:Y:S02]  /*3380*/  UIADD3 UR69, UPT, UPT, UR69, 0x1, URZ ;  /* 0x0000000145457890 */ /* 0x000fe4000fffe0ff */
[----:B--2---:R-:W-:Y:S02]  /*3390*/  ULEA UR5, UR7, UR71, 0x3 ;  /* 0x0000004707057291 */ /* 0x004fe4000f8e18ff */
[----:B------:R-:W-:Y:S01]  /*33a0*/  UISETP.NE.AND UP0, UPT, UR69, URZ, UPT ;  /* 0x000000ff4500728c */ /* 0x000fe2000bf05270 */
[----:B------:R-:W-:Y:S10]  /*33b0*/  @P2 BRA `(.L_x_58) ;  /* 0x00000000000c2947 */ /* 0x000ff40003800000 */
[----:B-1----:R-:W-:Y:S04]  /*33c0*/  SHF.L.U32 R2, R8, 0x1f, RZ ;  /* 0x0000001f08027819 */ /* 0x002fe800000006ff */
[----:B------:R-:W1:Y:S02]  /*33d0*/  SYNCS.PHASECHK.TRANS64.TRYWAIT P0, [UR5], R2 ;  /* 0x00000002ff0075a7 */ /* 0x000e640008001105 */
[----:B-1----:R-:W-:Y:S05]  /*33e0*/  @!P0 BRA `(.L_x_59) ;  /* 0x00000050004c8947 */ /* 0x002fea0003800000 */
.L_x_58:
[----:B------:R-:W-:Y:S01]  /*33f0*/  UISETP.NE.AND UP1, UPT, UR68, 0x1, UPT ;  /* 0x000000014400788c */ /* 0x000fe2000bf25270 */
[----:B------:R-:W-:Y:S01]  /*3400*/  PLOP3.LUT P2, PT, PT, PT, PT, 0x80, 0x8 ;  /* 0x000000000008781c */ /* 0x000fe20003f4f070 */
[----:B------:R-:W-:Y:S01]  /*3410*/  UIADD3 UR9, UPT, UPT, UR7, 0x1, URZ ;  /* 0x0000000107097890 */ /* 0x000fe2000fffe0ff */
[----:B------:R-:W-:Y:S01]  /*3420*/  MOV.SPILL R3, UR75 ;  /* 0x0000004b00037c02 */ /* 0x000fe20009000f00 */
[----:B------:R-:W-:Y:S01]  /*3430*/  UIADD3 UR70, UPT, UPT, UR5, 0x10, URZ ;  /* 0x0000001005467890 */ /* 0x000fe2000fffe0ff */
[----:B-1----:R-:W-:Y:S01]  /*3440*/  MOV.SPILL R2, UR74 ;  /* 0x0000004a00027c02 */ /* 0x002fe20009000f00 */
[----:B------:R-:W-:Y:S01]  /*3450*/  UISETP.NE.AND UP2, UPT, UR9, 0x2, UPT ;  /* 0x000000020900788c */ /* 0x000fe2000bf45270 */
[----:B------:R-:W-:Y:S01]  /*3460*/  PLOP3.LUT P0, PT, PT, PT, UP1, 0x80, 0x8 ;  /* 0x000000000008781c */ /* 0x000fe20003f0f018 */
[----:B------:R-:W-:Y:S02]  /*3470*/  ULEA UR6, UR7, UR73, 0xc ;  /* 0x0000004907067291 */ /* 0x000fe4000f8e60ff */
[----:B------:R-:W-:Y:S02]  /*3480*/  USEL UR5, URZ, 0x1, UP2 ;  /* 0x00000001ff057887 */ /* 0x000fe40009000000 */
[----:B------:R-:W-:Y:S02]  /*3490*/  USEL UR9, UR9, URZ, UP2 ;  /* 0x000000ff09097287 */ /* 0x000fe40009000000 */
[----:B------:R-:W-:Y:S02]  /*34a0*/  ULEA UR4, UR7, UR72, 0xb ;  /* 0x0000004807047291 */ /* 0x000fe4000f8e58ff */
[----:B------:R-:W-:Y:S01]  /*34b0*/  @UP1 ULEA UR7, UR9, UR71, 0x3 ;  /* 0x0000004709071291 */ /* 0x000fe2000f8e18ff */
[----:B------:R-:W-:Y:S01]  /*34c0*/  LOP3.LUT R8, R8, UR5, RZ, 0x3c, !PT ;  /* 0x0000000508087c12 */ /* 0x000fe2000f8e3cff */
[----:B------:R-:W-:Y:S02]  /*34d0*/  UIADD3 UR20, UPT, UPT, UR6, 0x2, URZ ;  /* 0x0000000206147890 */ /* 0x000fe4000fffe0ff */
[----:B------:R-:W-:Y:S01]  /*34e0*/  UIADD3 UR18, UPT, UPT, UR4, 0x40, URZ ;  /* 0x0000004004127890 */ /* 0x000fe2000fffe0ff */
[----:B------:R-:W-:Y:S01]  /*34f0*/  @P0 SHF.L.U32 R0, R8, 0x1f, RZ ;  /* 0x0000001f08000819 */ /* 0x000fe200000006ff */
[----:B------:R-:W-:Y:S02]  /*3500*/  UIADD3 UR14, UPT, UPT, UR6, 0x4, URZ ;  /* 0x00000004060e7890 */ /* 0x000fe4000fffe0ff */
[----:B------:R-:W-:Y:S01]  /*3510*/  UIADD3 UR12, UPT, UPT, UR4, 0x80, URZ ;  /* 0x00000080040c7890 */ /* 0x000fe2000fffe0ff */
[----:B------:R2:W3:Y:S01]  /*3520*/  @P0 SYNCS.PHASECHK.TRANS64.TRYWAIT P2, [UR7], R0 ;  /* 0x00000000ff0005a7 */ /* 0x0004e20008041107 */
[----:B------:R-:W-:Y:S02]  /*3530*/  UIADD3 UR66, UPT, UPT, UR6, 0x6, URZ ;  /* 0x0000000606427890 */ /* 0x000fe4000fffe0ff */
        /* <DEDUP_REMOVED lines=24> */
[----:B------:R-:W-:Y:S01]  /*36c0*/  UIADD3 UR68, UPT, UPT, UR68, -0x1, URZ ;  /* 0xffffffff44447890 */ /* 0x000fe2000fffe0ff */
[----:B------:R-:W-:Y:S01]  /*36d0*/  UMOV UR7, 0x40004040 ;  /* 0x4000404000077882 */ /* 0x000fe20000000000 */
[----:B------:R-:W-:Y:S01]  /*36e0*/  UMOV UR74, 0x0 ;  /* 0x00000000004a7882 */ /* 0x000fe20000000000 */
[----:B------:R-:W-:Y:S01]  /*36f0*/  UMOV UR75, 0x4208910 ;  /* 0x04208910004b7882 */ /* 0x000fe20000000000 */
[----:B------:R-:W-:Y:S01]  /*3700*/  UMOV UR5, 0x20004020 ;  /* 0x2000402000057882 */ /* 0x000fe20000000000 */
[----:B------:R-:W-:Y:S01]  /*3710*/  UMOV UR21, 0x40004040 ;  /* 0x4000404000157882 */ /* 0x000fe20000000000 */
[----:B------:R1:W-:Y:S01]  /*3720*/  UTCHMMA gdesc[UR4], gdesc[UR6], tmem[UR8], tmem[UR74], idesc[UR75], UP4 ;  /* 0x00ff4a06040075ea */ /* 0x0003e2000a000008 */
[----:B------:R-:W-:Y:S01]  /*3730*/  UPLOP3.LUT UP4, UPT, UPT, UPT, UPT, 0x80, 0x8 ;  /* 0x000000000008789c */ /* 0x000fe20003f8f070 */
[----:B------:R-:W-:Y:S01]  /*3740*/  UMOV UR19, 0x20004020 ;  /* 0x2000402000137882 */ /* 0x000fe20000000000 */
[----:B------:R-:W-:Y:S01]  /*3750*/  UMOV UR15, 0x40004040 ;  /* 0x40004040000f7882 */ /* 0x000fe20000000000 */
[----:B------:R4:W-:Y:S01]  /*3760*/  UTCHMMA gdesc[UR18], gdesc[UR20], tmem[UR8], tmem[UR74], idesc[UR75], UPT ;  /* 0x00ff4a14120075ea */ /* 0x0009e2000b800008 */
[----:B------:R-:W-:Y:S01]  /*3770*/  UMOV UR13, 0x20004020 ;  /* 0x20004020000d7882 */ /* 0x000fe20000000000 */
        /* <DEDUP_REMOVED lines=18> */
[----:B-1----:R-:W-:Y:S01]  /*38a0*/  UIADD3 UR4, UPT, UPT, UR4, 0x3c0, URZ ;  /* 0x000003c004047890 */ /* 0x002fe2000fffe0ff */
[----:B------:R-:W-:Y:S01]  /*38b0*/  UMOV UR6, 0x0 ;  /* 0x0000000000067882 */ /* 0x000fe20000000000 */
[----:B------:R-:W-:Y:S01]  /*38c0*/  UMOV UR7, 0x4208910 ;  /* 0x0420891000077882 */ /* 0x000fe20000000000 */
[----:B------:R-:W-:Y:S01]  /*38d0*/  UMOV UR31, 0x40004040 ;  /* 0x40004040001f7882 */ /* 0x000fe20000000000 */
[----:B----4-:R-:W-:Y:S01]  /*38e0*/  UMOV UR20, 0x0 ;  /* 0x0000000000147882 */ /* 0x010fe20000000000 */
[----:B------:R-:W-:Y:S01]  /*38f0*/  UMOV UR21, 0x4208910 ;  /* 0x0420891000157882 */ /* 0x000fe20000000000 */
[----:B------:R-:W-:Y:S01]  /*3900*/  UMOV UR18, 0x0 ;  /* 0x0000000000127882 */ /* 0x000fe20000000000 */
[----:B------:R1:W-:Y:S01]  /*3910*/  UTCHMMA gdesc[UR12], gdesc[UR14], tmem[UR8], tmem[UR20], idesc[UR21], UPT ;  /* 0x00ff140e0c0075ea */ /* 0x0003e2000b800008 */
[----:B------:R-:W-:Y:S01]  /*3920*/  UTCHMMA gdesc[UR64], gdesc[UR66], tmem[UR8], tmem[UR20], idesc[UR21], UPT ;  /* 0x00ff1442400075ea */ /* 0x000fe2000b800008 */
[----:B------:R-:W-:Y:S01]  /*3930*/  UMOV UR19, 0x4208910 ;  /* 0x0420891000137882 */ /* 0x000fe20000000000 */
[----:B------:R-:W-:Y:S01]  /*3940*/  UTCHMMA gdesc[UR60], gdesc[UR62], tmem[UR8], tmem[UR20], idesc[UR21], UPT ;  /* 0x00ff143e3c0075ea */ /* 0x000fe2000b800008 */
[----:B------:R-:W-:Y:S01]  /*3950*/  UTCHMMA gdesc[UR56], gdesc[UR58], tmem[UR8], tmem[UR18], idesc[UR19], UPT ;  /* 0x00ff123a380075ea */ /* 0x000fe2000b800008 */
[----:B------:R-:W-:Y:S01]  /*3960*/  UTCHMMA gdesc[UR52], gdesc[UR54], tmem[UR8], tmem[UR18], idesc[UR19], UPT ;  /* 0x00ff1236340075ea */ /* 0x000fe2000b800008 */
[----:B------:R-:W-:Y:S01]  /*3970*/  UTCHMMA gdesc[UR48], gdesc[UR50], tmem[UR8], tmem[UR18], idesc[UR19], UPT ;  /* 0x00ff1232300075ea */ /* 0x000fe2000b800008 */
[----:B------:R-:W-:Y:S01]  /*3980*/  UTCHMMA gdesc[UR44], gdesc[UR46], tmem[UR8], tmem[UR6], idesc[UR7], UPT ;  /* 0x00ff062e2c0075ea */ /* 0x000fe2000b800008 */
[----:B------:R-:W-:Y:S01]  /*3990*/  UMOV UR29, 0x20004020 ;  /* 0x20004020001d7882 */ /* 0x000fe20000000000 */
[----:B------:R-:W-:Y:S01]  /*39a0*/  UMOV UR27, 0x40004040 ;  /* 0x40004040001b7882 */ /* 0x000fe20000000000 */
[----:B------:R-:W-:Y:S01]  /*39b0*/  UMOV UR25, 0x20004020 ;  /* 0x2000402000197882 */ /* 0x000fe20000000000 */
[----:B------:R-:W-:Y:S01]  /*39c0*/  UMOV UR23, 0x40004040 ;  /* 0x4000404000177882 */ /* 0x000fe20000000000 */
[----:B------:R-:W-:Y:S01]  /*39d0*/  UMOV UR17, 0x20004020 ;  /* 0x2000402000117882 */ /* 0x000fe20000000000 */
[----:B------:R-:W-:Y:S01]  /*39e0*/  UMOV UR11, 0x40004040 ;  /* 0x40004040000b7882 */ /* 0x000fe20000000000 */
[----:B------:R-:W-:Y:S02]  /*39f0*/  R2UR.FILL UR75, R3 ;  /* 0x00000000034b72ca */ /* 0x000fe400004e0000 */
[----:B------:R-:W-:Y:S01]  /*3a00*/  R2UR.FILL UR74, R2 ;  /* 0x00000000024a72ca */ /* 0x000fe200004e0000 */
[----:B-1----:R-:W-:Y:S01]  /*3a10*/  UMOV UR12, 0x0 ;  /* 0x00000000000c7882 */ /* 0x002fe20000000000 */
[----:B------:R-:W-:Y:S01]  /*3a20*/  UMOV UR13, 0x4208910 ;  /* 0x04208910000d7882 */ /* 0x000fe20000000000 */
[----:B------:R-:W-:Y:S01]  /*3a30*/  UMOV UR14, 0x0 ;  /* 0x00000000000e7882 */ /* 0x000fe20000000000 */
[----:B------:R-:W-:Y:S01]  /*3a40*/  UTCHMMA gdesc[UR40], gdesc[UR42], tmem[UR8], tmem[UR12], idesc[UR13], UPT ;  /* 0x00ff0c2a280075ea */ /* 0x000fe2000b800008 */
[----:B------:R-:W-:Y:S01]  /*3a50*/  UTCHMMA gdesc[UR36], gdesc[UR38], tmem[UR8], tmem[UR6], idesc[UR7], UPT ;  /* 0x00ff0626240075ea */ /* 0x000fe2000b800008 */
[----:B------:R-:W-:Y:S01]  /*3a60*/  UMOV UR15, 0x4208910 ;  /* 0x04208910000f7882 */ /* 0x000fe20000000000 */
[----:B------:R-:W-:Y:S01]  /*3a70*/  UTCHMMA gdesc[UR32], gdesc[UR34], tmem[UR8], tmem[UR18], idesc[UR19], UPT ;  /* 0x00ff1222200075ea */ /* 0x000fe2000b800008 */
[----:B------:R-:W-:Y:S01]  /*3a80*/  UTCHMMA gdesc[UR28], gdesc[UR30], tmem[UR8], tmem[UR14], idesc[UR15], UPT ;  /* 0x00ff0e1e1c0075ea */ /* 0x000fe2000b800008 */
[----:B------:R-:W-:Y:S01]  /*3a90*/  UTCHMMA gdesc[UR24], gdesc[UR26], tmem[UR8], tmem[UR12], idesc[UR13], UPT ;  /* 0x00ff0c1a180075ea */ /* 0x000fe2000b800008 */
[----:B------:R1:W-:Y:S01]  /*3aa0*/  UTCHMMA gdesc[UR16], gdesc[UR22], tmem[UR8], tmem[UR6], idesc[UR7], UPT ;  /* 0x00ff0616100075ea */ /* 0x0003e2000b800008 */
[----:B------:R2:W-:Y:S01]  /*3ab0*/  UTCHMMA gdesc[UR4], gdesc[UR10], tmem[UR8], tmem[UR76], idesc[UR77], UPT ;  /* 0x00ff4c0a040075ea */ /* 0x0005e2000b800008 */
[----:B------:R2:W-:Y:S01]  /*3ac0*/  UTCBAR [UR70], URZ ;  /* 0x000000ff460073e9 */ /* 0x0005e200080000ff */
[----:B-1----:R-:W-:Y:S01]  /*3ad0*/  UMOV UR7, UR9 ;  /* 0x0000000900077c82 */ /* 0x002fe20008000000 */
[----:B---3--:R-:W-:Y:S05]  /*3ae0*/  BRA.U UP0, `(.L_x_60) ;  /* 0xfffffff900247547 */ /* 0x008fea000b83ffff */
.L_x_57:
[----:B--2---:R-:W-:Y:S01]  /*3af0*/  UIADD3 UR4, UPT, UPT, UR74, 0x1, URZ ;  /* 0x000000014a047890 */ /* 0x004fe2000fffe0ff */
[C---:B------:R-:W-:Y:S01]  /*3b00*/  ISETP.NE.AND P0, PT, R10.reuse, 0x2, PT ;  /* 0x000000020a00780c */ /* 0x040fe20003f05270 */
[----:B------:R-:W-:Y:S02]  /*3b10*/  UIADD3 UR5, UPT, UPT, UR75, 0x90, URZ ;  /* 0x000000904b057890 */ /* 0x000fe4000fffe0ff */
[----:B------:R-:W-:Y:S01]  /*3b20*/  UISETP.NE.AND UP0, UPT, UR4, 0x4, UPT ;  /* 0x000000040400788c */ /* 0x000fe2000bf05270 */
[----:B-1----:R-:W-:Y:S02]  /*3b30*/  SEL R0, RZ, 0x1, P0 ;  /* 0x00000001ff007807 */ /* 0x002fe40000000000 */
[----:B------:R-:W-:Y:S01]  /*3b40*/  SEL R10, R10, RZ, P0 ;  /* 0x000000ff0a0a7207 */ /* 0x000fe20000000000 */
[----:B------:R-:W-:Y:S01]  /*3b50*/  USEL UR6, URZ, 0x1, UP0 ;  /* 0x00000001ff067887 */ /* 0x000fe20008000000 */
[----:B------:R-:W-:Y:S01]  /*3b60*/  LOP3.LUT R9, R9, R0, RZ, 0x3c, !PT ;  /* 0x0000000009097212 */ /* 0x000fe200078e3cff */
[----:B------:R-:W-:Y:S01]  /*3b70*/  USEL UR74, UR4, URZ, UP0 ;  /* 0x000000ff044a7287 */ /* 0x000fe20008000000 */
[----:B------:R1:W-:Y:S03]  /*3b80*/  UTCBAR [UR5], URZ ;  /* 0x000000ff050073e9 */ /* 0x0003e600080000ff */
[----:B------:R-:W-:Y:S01]  /*3b90*/  LOP3.LUT R11, R11, UR6, RZ, 0x3c, !PT ;  /* 0x000000060b0b7c12 */ /* 0x000fe2000f8e3cff */
[----:B------:R-:W-:Y:S07]  /*3ba0*/  @P1 BRA `(.L_x_61) ;  /* 0xfffffff400581947 */ /* 0x000fee000383ffff */
[----:B------:R-:W2:Y:S01]  /*3bb0*/  S2UR UR8, SR_CgaCtaId ;  /* 0x00000000000879c3 */ /* 0x000ea20000008800 */
[----:B------:R-:W-:Y:S01]  /*3bc0*/  ELECT P0, URZ, PT ;  /* 0x0000000000ff782f */ /* 0x000fe20003800000 */
[----:B------:R-:W-:Y:S01]  /*3bd0*/  IMAD.MOV.U32 R0, RZ, RZ, 0x1 ;  /* 0x00000001ff007424 */ /* 0x000fe200078e00ff */
[----:B------:R-:W-:Y:S01]  /*3be0*/  UIADD3 UR71, UPT, UPT, UR71, 0xb0, URZ ;  /* 0x000000b047477890 */ /* 0x000fe2000fffe0ff */
[----:B------:R-:W-:Y:S01]  /*3bf0*/  SHF.L.U32 R2, R11, 0x1f, RZ ;  /* 0x0000001f0b027819 */ /* 0x000fe200000006ff */
[----:B------:R-:W-:-:S03]  /*3c00*/  UMOV UR4, 0x40 ;  /* 0x0000004000047882 */ /* 0x000fc60000000000 */
[----:B------:R-:W-:Y:S01]  /*3c10*/  UVIRTCOUNT.DEALLOC.SMPOOL 0x80 ;  /* 0x000000800000784c */ /* 0x000fe20000000000 */
[----:B--2---:R-:W-:Y:S02]  /*3c20*/  ULEA UR8, UR8, UR4, 0x18 ;  /* 0x0000000408087291 */ /* 0x004fe4000f8ec0ff */
[----:B------:R-:W-:-:S07]  /*3c30*/  ULEA UR4, UR74, UR71, 0x3 ;  /* 0x000000474a047291 */ /* 0x000fce000f8e18ff */
[----:B------:R2:W-:Y:S02]  /*3c40*/  @P0 STS.U8 [UR8+0x1c], R0 ;  /* 0x00001c00ff000988 */ /* 0x0005e40008000008 */
[----:B------:R-:W3:Y:S02]  /*3c50*/  SYNCS.PHASECHK.TRANS64.TRYWAIT P0, [UR4], R2 ;  /* 0x00000002ff0075a7 */ /* 0x000ee40008001104 */
[----:B--23--:R-:W-:Y:S05]  /*3c60*/  @!P0 BRA `(.L_x_62) ;  /* 0x0000004800448947 */ /* 0x00cfea0003800000 */
.L_x_149:
[----:B------:R-:W-:-:S04]  /*3c70*/  UIADD3 UR4, UPT, UPT, UR74, 0x1, URZ ;  /* 0x000000014a047890 */ /* 0x000fc8000fffe0ff */
[----:B------:R-:W-:-:S04]  /*3c80*/  UISETP.NE.AND UP0, UPT, UR4, 0x4, UPT ;  /* 0x000000040400788c */ /* 0x000fc8000bf05270 */
[----:B------:R-:W-:Y:S02]  /*3c90*/  USEL UR6, URZ, 0x1, UP0 ;  /* 0x00000001ff067887 */ /* 0x000fe40008000000 */
[----:B------:R-:W-:-:S04]  /*3ca0*/  USEL UR4, UR4, URZ, UP0 ;  /* 0x000000ff04047287 */ /* 0x000fc80008000000 */
[----:B-1----:R-:W-:Y:S01]  /*3cb0*/  ULEA UR5, UR4, UR71, 0x3 ;  /* 0x0000004704057291 */ /* 0x002fe2000f8e18ff */
[----:B--2---:R-:W-:-:S04]  /*3cc0*/  LOP3.LUT R2, R11, UR6, RZ, 0x3c, !PT ;  /* 0x000000060b027c12 */ /* 0x004fc8000f8e3cff */
[----:B------:R-:W-:-:S04]  /*3cd0*/  SHF.L.U32 R3, R2, 0x1f, RZ ;  /* 0x0000001f02037819 */ /* 0x000fc800000006ff */
[----:B------:R-:W1:Y:S02]  /*3ce0*/  SYNCS.PHASECHK.TRANS64.TRYWAIT P0, [UR5], R3 ;  /* 0x00000003ff0075a7 */ /* 0x000e640008001105 */
[----:B-1----:R-:W-:Y:S05]  /*3cf0*/  @!P0 BRA `(.L_x_63) ;  /* 0x0000004800388947 */ /* 0x002fea0003800000 */
.L_x_151:
[----:B------:R-:W-:-:S04]  /*3d00*/  UIADD3 UR4, UPT, UPT, UR4, 0x1, URZ ;  /* 0x0000000104047890 */ /* 0x000fc8000fffe0ff */
[----:B------:R-:W-:-:S04]  /*3d10*/  UISETP.NE.AND UP0, UPT, UR4, 0x4, UPT ;  /* 0x000000040400788c */ /* 0x000fc8000bf05270 */
[----:B------:R-:W-:Y:S02]  /*3d20*/  USEL UR6, URZ, 0x1, UP0 ;  /* 0x00000001ff067887 */ /* 0x000fe40008000000 */
[----:B------:R-:W-:-:S04]  /*3d30*/  USEL UR4, UR4, URZ, UP0 ;  /* 0x000000ff04047287 */ /* 0x000fc80008000000 */
[----:B------:R-:W-:Y:S01]  /*3d40*/  ULEA UR5, UR4, UR71, 0x3 ;  /* 0x0000004704057291 */ /* 0x000fe2000f8e18ff */
[----:B------:R-:W-:-:S04]  /*3d50*/  LOP3.LUT R2, R2, UR6, RZ, 0x3c, !PT ;  /* 0x0000000602027c12 */ /* 0x000fc8000f8e3cff */
[----:B-1----:R-:W-:-:S04]  /*3d60*/  SHF.L.U32 R3, R2, 0x1f, RZ ;  /* 0x0000001f02037819 */ /* 0x002fc800000006ff */
[----:B------:R-:W1:Y:S02]  /*3d70*/  SYNCS.PHASECHK.TRANS64.TRYWAIT P0, [UR5], R3 ;  /* 0x00000003ff0075a7 */ /* 0x000e640008001105 */
[----:B-1----:R-:W-:Y:S05]  /*3d80*/  @!P0 BRA `(.L_x_64) ;  /* 0x00000048002c8947 */ /* 0x002fea0003800000 */
.L_x_153:
[----:B------:R-:W-:-:S04]  /*3d90*/  UIADD3 UR4, UPT, UPT, UR4, 0x1, URZ ;  /* 0x0000000104047890 */ /* 0x000fc8000fffe0ff */
[----:B------:R-:W-:-:S04]  /*3da0*/  UISETP.NE.AND UP0, UPT, UR4, 0x4, UPT ;  /* 0x000000040400788c */ /* 0x000fc8000bf05270 */
[----:B------:R-:W-:Y:S02]  /*3db0*/  USEL UR5, URZ, 0x1, UP0 ;  /* 0x00000001ff057887 */ /* 0x000fe40008000000 */
[----:B------:R-:W-:-:S04]  /*3dc0*/  USEL UR4, UR4, URZ, UP0 ;  /* 0x000000ff04047287 */ /* 0x000fc80008000000 */
[----:B------:R-:W-:Y:S01]  /*3dd0*/  ULEA UR4, UR4, UR71, 0x3 ;  /* 0x0000004704047291 */ /* 0x000fe2000f8e18ff */
[----:B------:R-:W-:-:S04]  /*3de0*/  LOP3.LUT R2, R2, UR5, RZ, 0x3c, !PT ;  /* 0x0000000502027c12 */ /* 0x000fc8000f8e3cff */
[----:B------:R-:W-:-:S04]  /*3df0*/  SHF.L.U32 R2, R2, 0x1f, RZ ;  /* 0x0000001f02027819 */ /* 0x000fc800000006ff */
[----:B------:R-:W2:Y:S02]  /*3e00*/  SYNCS.PHASECHK.TRANS64.TRYWAIT P0, [UR4], R2 ;  /* 0x00000002ff0075a7 */ /* 0x000ea40008001104 */
[----:B--2---:R-:W-:Y:S05]  /*3e10*/  @!P0 BRA `(.L_x_65) ;  /* 0x0000004800208947 */ /* 0x004fea0003800000 */
.L_x_155:
[----:B------:R-:W-:Y:S01]  /*3e20*/  NOP ;  /* 0x0000000000007918 */ /* 0x000fe20000000000 */
[----:B-1----:R-:W1:Y:S01]  /*3e30*/  LDS R0, [UR8+0x14] ;  /* 0x00001408ff007984 */ /* 0x002e620008000800 */
[----:B------:R-:W-:Y:S01]  /*3e40*/  R2UR UR4, R14 ;  /* 0x000000000e0472ca */ /* 0x000fe200000e0000 */
[----:B------:R-:W-:Y:S01]  /*3e50*/  UMOV UR5, 0xffff ;  /* 0x0000ffff00057882 */ /* 0x000fe20000000000 */
[----:B------:R-:W-:-:S11]  /*3e60*/  UMOV UR6, 0x1 ;  /* 0x0000000100067882 */ /* 0x000fd60000000000 */
[----:B------:R-:W-:-:S04]  /*3e70*/  ULOP3.LUT UR4, UR4, 0xffff, URZ, 0xc0, !UPT ;  /* 0x0000ffff04047892 */ /* 0x000fc8000f8ec0ff */
[----:B------:R-:W-:-:S04]  /*3e80*/  USHF.R.U32.HI UR4, URZ, 0x5, UR4 ;  /* 0x00000005ff047899 */ /* 0x000fc80008011604 */
[----:B------:R-:W-:Y:S02]  /*3e90*/  USHF.L.U32 UR5, UR5, UR4, URZ ;  /* 0x0000000405057299 */ /* 0x000fe400080006ff */
[----:B------:R-:W-:-:S04]  /*3ea0*/  USHF.L.U32 UR4, UR6, UR4, URZ ;  /* 0x0000000406047299 */ /* 0x000fc800080006ff */
[----:B-1----:R-:W-:-:S04]  /*3eb0*/  LOP3.LUT R0, R0, UR5, RZ, 0xc0, !PT ;  /* 0x0000000500007c12 */ /* 0x002fc8000f8ec0ff */
[----:B------:R-:W-:-:S13]  /*3ec0*/  ISETP.NE.AND P0, PT, R0, UR5, PT ;  /* 0x0000000500007c0c */ /* 0x000fda000bf05270 */
[----:B------:R-:W-:Y:S05]  /*3ed0*/  @P0 BRA `(.L_x_66) ;  /* 0x0000000000580947 */ /* 0x000fea0003800000 */
[----:B------:R-:W1:Y:S02]  /*3ee0*/  LDS R0, [UR8+0x18] ;  /* 0x00001808ff007984 */ /* 0x000e640008000800 */
[----:B-1----:R-:W-:-:S04]  /*3ef0*/  LOP3.LUT R0, R0, UR4, RZ, 0xc0, !PT ;  /* 0x0000000400007c12 */ /* 0x002fc8000f8ec0ff */
[----:B------:R-:W-:-:S13]  /*3f00*/  ISETP.NE.AND P0, PT, R0, UR4, PT ;  /* 0x0000000400007c0c */ /* 0x000fda000bf05270 */
[----:B------:R-:W-:Y:S05]  /*3f10*/  @P0 BRA `(.L_x_67) ;  /* 0x00000000003c0947 */ /* 0x000fea0003800000 */
[----:B------:R-:W1:Y:S01]  /*3f20*/  S2R R2, SR_LANEID ;  /* 0x0000000000027919 */ /* 0x000e620000000000 */
[----:B------:R-:W-:-:S06]  /*3f30*/  ULOP3.LUT UR5, URZ, UR5, URZ, 0x33, !UPT ;  /* 0x00000005ff057292 */ /* 0x000fcc000f8e33ff */
[----:B------:R-:W-:-:S04]  /*3f40*/  IMAD.U32 R0, RZ, RZ, UR5 ;  /* 0x00000005ff007e24 */ /* 0x000fc8000f8e00ff */
[----:B------:R2:W3:Y:S02]  /*3f50*/  REDUX UR7, R0 ;  /* 0x00000000000773c4 */ /* 0x0004e40000000000 */
[----:B------:R4:W-:Y:S01]  /*3f60*/  UTCATOMSWS.AND URZ, UR5 ;  /* 0x0000000500ff79e3 */ /* 0x0009e20008000000 */
[----:B--2---:R-:W-:Y:S01]  /*3f70*/  LOP3.LUT R0, RZ, UR4, RZ, 0x33, !PT ;  /* 0x00000004ff007c12 */ /* 0x004fe2000f8e33ff */
[----:B------:R-:W-:Y:S02]  /*3f80*/  VOTEU.ANY UR4, UPT, PT ;  /* 0x0000000000047886 */ /* 0x000fe400038e0100 */
[----:B------:R-:W-:Y:S02]  /*3f90*/  UFLO.U32 UR4, UR4 ;  /* 0x00000004000472bd */ /* 0x000fe400080e0000 */
[----:B------:R-:W2:Y:S04]  /*3fa0*/  REDUX UR6, R0 ;  /* 0x00000000000673c4 */ /* 0x000ea80000000000 */
[----:B-1----:R-:W-:-:S02]  /*3fb0*/  ISETP.EQ.U32.AND P0, PT, R2, UR4, PT ;  /* 0x0000000402007c0c */ /* 0x002fc4000bf02070 */
[----:B---3--:R-:W-:-:S11]  /*3fc0*/  MOV R2, UR7 ;  /* 0x0000000700027c02 */ /* 0x008fd60008000f00 */
[----:B------:R4:W-:Y:S01]  /*3fd0*/  @P0 ATOMS.AND RZ, [UR8+0x14], R2 ;  /* 0x00001402ffff098c */ /* 0x0009e2000a800008 */
[----:B--2---:R-:W-:-:S05]  /*3fe0*/  IMAD.U32 R0, RZ, RZ, UR6 ;  /* 0x00000006ff007e24 */ /* 0x004fca000f8e00ff */
[----:B------:R4:W-:Y:S01]  /*3ff0*/  @P0 ATOMS.AND RZ, [UR8+0x18], R0 ;  /* 0x00001800ffff098c */ /* 0x0009e2000a800008 */
[----:B------:R-:W-:Y:S05]  /*4000*/  BRA `(.L_x_68) ;  /* 0x0000000000147947 */ /* 0x000fea0003800000 */
.L_x_67:
[----:B------:R-:W-:Y:S02]  /*4010*/  MOV R2, 0x4030 ;  /* 0x0000403000027802 */ /* 0x000fe40000000f00 */
[----:B-----5:R-:W-:Y:S05]  /*4020*/  CALL.REL.NOINC `($__internal_0_$__cuda_sm10x_tcgen05_guardrail_trap_col_being_dealloced_not_returned_by_alloc) ;  /* 0x0000004c00047944 */ /* 0x020fea0003c00000 */
[----:B------:R-:W-:Y:S05]  /*4030*/  BRA `(.L_x_68) ;  /* 0x0000000000087947 */ /* 0x000fea0003800000 */
.L_x_66:
[----:B------:R-:W-:Y:S02]  /*4040*/  MOV R2, 0x4060 ;  /* 0x0000406000027802 */ /* 0x000fe40000000f00 */
[----:B-----5:R-:W-:Y:S05]  /*4050*/  CALL.REL.NOINC `($__internal_2_$__cuda_sm10x_tcgen05_guardrail_trap_unallocated_columns_being_dealloced) ;  /* 0x0000004c00107944 */ /* 0x020fea0003c00000 */
.L_x_68:
[----:B------:R-:W-:Y:S01]  /*4060*/  NOP ;  /* 0x0000000000007918 */ /* 0x000fe20000000000 */
[----:B----4-:R-:W-:Y:S05]  /*4070*/  EXIT ;  /* 0x000000000000794d */ /* 0x010fea0003800000 */
.L_x_50:
[----:B------:R-:W-:-:S09]  /*4080*/  UISETP.NE.OR UP2, UPT, UR10, 0x3, !UP2 ;  /* 0x000000030a00788c */ /* 0x000fd2000d745670 */
[----:B------:R-:W-:Y:S05]  /*4090*/  BRA.U UP2, `(.L_x_69) ;  /* 0x0000001102087547 */ /* 0x000fea000b800000 */
[----:B------:R-:W1:Y:S01]  /*40a0*/  LDCU.64 UR4, c[0x0][0x888] ;  /* 0x00011100ff0477ac */ /* 0x000e620008000a00 */
[----:B------:R-:W2:Y:S01]  /*40b0*/  LDC R0, c[0x0][0xb30] ;  /* 0x0002cc00ff007b82 */ /* 0x000ea20000000800 */
[----:B------:R-:W-:Y:S01]  /*40c0*/  IMAD.MOV.U32 R30, RZ, RZ, 0x1 ;  /* 0x00000001ff1e7424 */ /* 0x000fe200078e00ff */
[----:B------:R-:W-:Y:S01]  /*40d0*/  CS2R R28, SRZ ;  /* 0x00000000001c7805 */ /* 0x000fe2000001ff00 */
[----:B------:R-:W4:Y:S01]  /*40e0*/  LDCU.64 UR14, c[0x0][0x890] ;  /* 0x00011200ff0e77ac */ /* 0x000f220008000a00 */
[----:B------:R-:W-:Y:S01]  /*40f0*/  IMAD.MOV.U32 R25, RZ, RZ, 0x2000 ;  /* 0x00002000ff197424 */ /* 0x000fe200078e00ff */
[----:B------:R-:W-:-:S03]  /*4100*/  UPLOP3.LUT UP1, UPT, UPT, UPT, UPT, 0x40, 0x4 ;  /* 0x000000000004789c */ /* 0x000fc60003f2e870 */
[----:B------:R-:W3:Y:S08]  /*4110*/  LDC R24, c[0x0][0x370] ;  /* 0x0000dc00ff187b82 */ /* 0x000ef00000000800 */
[----:B------:R-:W3:Y:S01]  /*4120*/  LDC R3, c[0x0][0xb0c] ;  /* 0x0002c300ff037b82 */ /* 0x000ee20000000800 */
[----:B-1----:R-:W-:-:S03]  /*4130*/  UISETP.NE.U32.AND UP2, UPT, UR4, URZ, UPT ;  /* 0x000000ff0400728c */ /* 0x002fc6000bf45070 */
[----:B------:R-:W-:Y:S01]  /*4140*/  UMOV UR4, 0x400 ;  /* 0x0000040000047882 */ /* 0x000fe20000000000 */
[----:B----4-:R-:W-:Y:S02]  /*4150*/  UISETP.NE.U32.AND UP3, UPT, UR14, URZ, UPT ;  /* 0x000000ff0e00728c */ /* 0x010fe4000bf65070 */
[----:B------:R-:W-:Y:S01]  /*4160*/  ULEA UR4, UR45, UR4, 0x18 ;  /* 0x000000042d047291 */ /* 0x000fe2000f8ec0ff */
[----:B------:R-:W1:Y:S01]  /*4170*/  LDC R18, c[0x0][0xb20] ;  /* 0x0002c800ff127b82 */ /* 0x000e620000000800 */
[----:B--2---:R-:W-:Y:S01]  /*4180*/  ISETP.NE.AND P1, PT, R0, 0x1, PT ;  /* 0x000000010000780c */ /* 0x004fe20003f25270 */
[----:B------:R-:W-:Y:S02]  /*4190*/  UISETP.NE.AND.EX UP2, UPT, UR5, URZ, UPT, UP2 ;  /* 0x000000ff0500728c */ /* 0x000fe4000bf45320 */
[----:B------:R-:W-:Y:S02]  /*41a0*/  UIADD3 UR13, UPT, UPT, UR4, 0x38, URZ ;  /* 0x00000038040d7890 */ /* 0x000fe4000fffe0ff */
[----:B------:R-:W-:-:S02]  /*41b0*/  UIADD3 UR33, UPT, UPT, UR4, 0x20, URZ ;  /* 0x0000002004217890 */ /* 0x000fc4000fffe0ff */
[----:B-----5:R-:W2:Y:S01]  /*41c0*/  LDC.64 R32, c[0x0][0x348] ;  /* 0x0000d200ff207b82 */ /* 0x020ea20000000a00 */
[----:B------:R-:W-:Y:S02]  /*41d0*/  UIADD3 UR25, UPT, UPT, UR4, 0x28, URZ ;  /* 0x0000002804197890 */ /* 0x000fe4000fffe0ff */
[----:B------:R-:W-:Y:S02]  /*41e0*/  UIADD3 UR17, UPT, UPT, UR4, 0x30, URZ ;  /* 0x0000003004117890 */ /* 0x000fe4000fffe0ff */
[----:B------:R-:W-:Y:S02]  /*41f0*/  UPRMT UR13, UR45, 0x654, UR13 ;  /* 0x000006542d0d7896 */ /* 0x000fe4000800000d */
[----:B------:R-:W-:Y:S01]  /*4200*/  UISETP.NE.AND.EX UP3, UPT, UR15, URZ, UPT, UP3 ;  /* 0x000000ff0f00728c */ /* 0x000fe2000bf65330 */
[----:B------:R-:W4:Y:S08]  /*4210*/  LDC.64 R16, c[0x0][0xb10] ;  /* 0x0002c400ff107b82 */ /* 0x000f300000000a00 */
[----:B------:R-:W1:Y:S08]  /*4220*/  LDC.64 R6, c[0x0][0xb18] ;  /* 0x0002c600ff067b82 */ /* 0x000e700000000a00 */
[----:B------:R-:W1:Y:S08]  /*4230*/  LDC.64 R4, c[0x0][0xb28] ;  /* 0x0002ca00ff047b82 */ /* 0x000e700000000a00 */
[----:B---3--:R-:W1:Y:S02]  /*4240*/  LDC R19, c[0x0][0x374] ;  /* 0x0000dd00ff137b82 */ /* 0x008e640000000800 */
.L_x_80:
[C---:B------:R-:W-:Y:S02]  /*4250*/  LEA R0, R29.reuse, UR4, 0x3 ;  /* 0x000000041d007c11 */ /* 0x040fe4000f8e18ff */
[----:B------:R-:W-:Y:S02]  /*4260*/  SHF.L.U32 R2, R28, 0x1f, RZ ;  /* 0x0000001f1c027819 */ /* 0x000fe400000006ff */
[----:B------:R-:W-:Y:S02]  /*4270*/  LEA R20, R29, UR4, 0x4 ;  /* 0x000000041d147c11 */ /* 0x000fe4000f8e20ff */
[----:B---3--:R-:W3:Y:S02]  /*4280*/  SYNCS.PHASECHK.TRANS64.TRYWAIT P0, [R0+URZ+0x70], R2 ;  /* 0x00007002000075a7 */ /* 0x008ee400080011ff */
[----:B---3--:R-:W-:Y:S05]  /*4290*/  @!P0 BRA `(.L_x_70) ;  /* 0x0000004400188947 */ /* 0x008fea0003800000 */
.L_x_156:
[----:B------:R-:W-:Y:S01]  /*42a0*/  ISETP.GE.AND P0, PT, R26, 0x1, PT ;  /* 0x000000011a00780c */ /* 0x000fe20003f06270 */
[----:B------:R-:W5:Y:S01]  /*42b0*/  LDS.128 R20, [R20+0x100] ;  /* 0x0001000014147984 */ /* 0x000f620000000c00 */
[----:B---3--:R-:W-:Y:S01]  /*42c0*/  VIADD R0, R0, 0x80 ;  /* 0x0000008000007836 */ /* 0x008fe20000000000 */
[----:B------:R-:W-:Y:S01]  /*42d0*/  @!PT LDS RZ, [RZ] ;  /* 0x00000000fffff984 */ /* 0x000fe20000000800 */
[----:B------:R-:W-:Y:S01]  /*42e0*/  @!PT LDS RZ, [RZ] ;  /* 0x00000000fffff984 */ /* 0x000fe20000000800 */
[----:B------:R-:W-:Y:S01]  /*42f0*/  @!PT LDS RZ, [RZ] ;  /* 0x00000000fffff984 */ /* 0x000fe20000000800 */
[----:B------:R-:W-:Y:S01]  /*4300*/  @!PT LDS RZ, [RZ] ;  /* 0x00000000fffff984 */ /* 0x000fe20000000800 */
[----:B------:R3:W-:Y:S06]  /*4310*/  MEMBAR.ALL.CTA ;  /* 0x0000000000007992 */ /* 0x0007ec0000008000 */
[----:B---3--:R-:W3:Y:S01]  /*4320*/  FENCE.VIEW.ASYNC.S ;  /* 0x00000000000073c6 */ /* 0x008ee20000000000 */
[----:B------:R-:W-:Y:S04]  /*4330*/  PRMT R0, RZ, 0x654, R0 ;  /* 0x00000654ff007816 */ /* 0x000fe80000000000 */
[----:B---3--:R3:W-:Y:S01]  /*4340*/  SYNCS.ARRIVE.TRANS64.RED.A1T0 RZ, [R0+URZ], RZ ;  /* 0x000000ff00ff79a7 */ /* 0x0087e200081004ff */
[----:B-----5:R-:W-:Y:S11]  /*4350*/  LOP3.LUT P3, RZ, R22, 0x1, RZ, 0xc0, !PT ;  /* 0x0000000116ff7812 */ /* 0x020ff6000786c0ff */
[----:B------:R-:W-:Y:S02]  /*4360*/  @!UPT UIADD3 URZ, UPT, UPT, URZ, URZ, URZ ;  /* 0x000000fffffff290 */ /* 0x000fe4000fffe0ff */
[----:B------:R-:W-:Y:S02]  /*4370*/  @P3 MOV R11, R20 ;  /* 0x00000014000b3202 */ /* 0x000fe40000000f00 */
[----:B------:R-:W-:Y:S01]  /*4380*/  @P3 LOP3.LUT R10, R21, 0xffff, RZ, 0xc0, !PT ;  /* 0x0000ffff150a3812 */ /* 0x000fe200078ec0ff */
[----:B---3--:R-:W-:Y:S06]  /*4390*/  @!P0 BRA `(.L_x_71) ;  /* 0x0000000000a48947 */ /* 0x008fec0003800000 */
[-C--:B-1----:R-:W-:Y:S01]  /*43a0*/  IMAD.HI.U32 R0, R19, R7.reuse, RZ ;  /* 0x0000000713007227 */ /* 0x082fe200078e00ff */
[----:B------:R-:W-:Y:S02]  /*43b0*/  ISETP.NE.AND P0, PT, R6, 0x1, PT ;  /* 0x000000010600780c */ /* 0x000fe40003f05270 */
[----:B------:R-:W-:Y:S01]  /*43c0*/  ISETP.NE.AND P2, PT, R26, 0x1, PT ;  /* 0x000000011a00780c */ /* 0x000fe20003f45270 */
[----:B----4-:R-:W-:Y:S01]  /*43d0*/  IMAD.HI.U32 R9, R24, R16, RZ ;  /* 0x0000001018097227 */ /* 0x010fe200078e00ff */
[----:B------:R-:W-:Y:S02]  /*43e0*/  SHF.R.U32.HI R0, RZ, R18, R0 ;  /* 0x00000012ff007219 */ /* 0x000fe40000011600 */
[----:B------:R-:W-:Y:S01]  /*43f0*/  ISETP.NE.AND P4, PT, R3, 0x1, PT ;  /* 0x000000010300780c */ /* 0x000fe20003f85270 */
[----:B------:R-:W-:Y:S01]  /*4400*/  IMAD.HI.U32 R13, R10, R7, RZ ;  /* 0x000000070a0d7227 */ /* 0x000fe200078e00ff */
[----:B------:R-:W-:Y:S02]  /*4410*/  SHF.R.U32.HI R9, RZ, R17, R9 ;  /* 0x00000011ff097219 */ /* 0x000fe40000011609 */
[----:B------:R-:W-:Y:S01]  /*4420*/  SEL R0, R19, R0, !P0 ;  /* 0x0000000013007207 */ /* 0x000fe20004000000 */
[----:B------:R-:W-:Y:S01]  /*4430*/  IMAD.HI.U32 R12, R11, R16, RZ ;  /* 0x000000100b0c7227 */ /* 0x000fe200078e00ff */
[----:B------:R-:W-:Y:S03]  /*4440*/  SEL R9, R24, R9, !P4 ;  /* 0x0000000918097207 */ /* 0x000fe60006000000 */
[-C--:B------:R-:W-:Y:S01]  /*4450*/  IMAD.HI.U32 R8, R0, R4.reuse, RZ ;  /* 0x0000000400087227 */ /* 0x080fe200078e00ff */
[----:B------:R-:W-:Y:S03]  /*4460*/  SHF.R.U32.HI R12, RZ, R17, R12 ;  /* 0x00000011ff0c7219 */ /* 0x000fe6000001160c */
[----:B------:R-:W-:Y:S01]  /*4470*/  IMAD.HI.U32 R2, R9, R4, RZ ;  /* 0x0000000409027227 */ /* 0x000fe200078e00ff */
[-C--:B------:R-:W-:Y:S02]  /*4480*/  @P2 SHF.R.U32.HI R0, RZ, R5.reuse, R8 ;  /* 0x00000005ff002219 */ /* 0x080fe40000011608 */
[----:B------:R-:W-:Y:S02]  /*4490*/  SHF.R.U32.HI R8, RZ, R18, R13 ;  /* 0x00000012ff087219 */ /* 0x000fe4000001160d */
[----:B------:R-:W-:Y:S01]  /*44a0*/  @P2 SHF.R.U32.HI R9, RZ, R5, R2 ;  /* 0x00000005ff092219 */ /* 0x000fe20000011602 */
[----:B------:R-:W-:Y:S01]  /*44b0*/  IMAD R0, R26, R0, RZ ;  /* 0x000000001a007224 */ /* 0x000fe200078e02ff */
[----:B------:R-:W-:Y:S02]  /*44c0*/  SEL R8, R10, R8, !P0 ;  /* 0x000000080a087207 */ /* 0x000fe40004000000 */
[----:B------:R-:W-:Y:S01]  /*44d0*/  SEL R2, R11, R12, !P4 ;  /* 0x0000000c0b027207 */ /* 0x000fe20006000000 */
[----:B------:R-:W-:Y:S01]  /*44e0*/  IMAD R12, R26, R9, RZ ;  /* 0x000000091a0c7224 */ /* 0x000fe200078e02ff */
[C---:B------:R-:W-:Y:S01]  /*44f0*/  ISETP.GE.AND P0, PT, R8.reuse, R0, PT ;  /* 0x000000000800720c */ /* 0x040fe20003f06270 */
[----:B------:R-:W-:Y:S03]  /*4500*/  IMAD.HI.U32 R0, R8, R4, RZ ;  /* 0x0000000408007227 */ /* 0x000fe600078e00ff */
[----:B------:R-:W-:Y:S02]  /*4510*/  ISETP.GE.OR P0, PT, R2, R12, P0 ;  /* 0x0000000c0200720c */ /* 0x000fe40000706670 */
[-C--:B------:R-:W-:Y:S04]  /*4520*/  SHF.R.U32.HI R0, RZ, R5.reuse, R0 ;  /* 0x00000005ff007219 */ /* 0x080fe80000011600 */
[----:B------:R-:W-:Y:S05]  /*4530*/  SEL R13, R8, R0, !P2 ;  /* 0x00000000080d7207 */ /* 0x000fea0005000000 */
[----:B------:R-:W-:Y:S02]  /*4540*/  IMAD.MOV R12, RZ, RZ, -R13 ;  /* 0x000000ffff0c7224 */ /* 0x000fe400078e0a0d */
[----:B------:R-:W-:Y:S04]  /*4550*/  @!P0 IMAD.HI.U32 R0, R2, R4, RZ ;  /* 0x0000000402008227 */ /* 0x000fe800078e00ff */
[----:B------:R-:W-:Y:S01]  /*4560*/  IMAD R12, R26, R12, R8 ;  /* 0x0000000c1a0c7224 */ /* 0x000fe200078e0208 */
[----:B------:R-:W-:Y:S04]  /*4570*/  @!P0 SHF.R.U32.HI R0, RZ, R5, R0 ;  /* 0x00000005ff008219 */ /* 0x000fe80000011600 */
[----:B------:R-:W-:Y:S04]  /*4580*/  @!P0 SEL R0, R2, R0, !P2 ;  /* 0x0000000002008207 */ /* 0x000fe80005000000 */
[----:B------:R-:W-:Y:S01]  /*4590*/  @!P0 IADD3 R13, PT, PT, R13, -R0, RZ ;  /* 0x800000000d0d8210 */ /* 0x000fe20007ffe0ff */
[----:B------:R-:W-:Y:S01]  /*45a0*/  @!P0 IMAD R0, R9, R12, R0 ;  /* 0x0000000c09008224 */ /* 0x000fe200078e0200 */
[----:B------:R-:W-:Y:S01]  /*45b0*/  IADD3 R9, PT, PT, -R8, RZ, RZ ;  /* 0x000000ff08097210 */ /* 0x000fe20007ffe1ff */
[--C-:B------:R-:W-:Y:S02]  /*45c0*/  IMAD.MOV R12, RZ, RZ, -R2.reuse ;  /* 0x000000ffff0c7224 */ /* 0x100fe400078e0a02 */
[----:B------:R-:W-:Y:S02]  /*45d0*/  @!P0 IMAD R8, R13, R26, R2 ;  /* 0x0000001a0d088224 */ /* 0x000fe400078e0202 */
[----:B------:R-:W-:Y:S02]  /*45e0*/  @!P0 IMAD.MOV.U32 R2, RZ, RZ, R0 ;  /* 0x000000ffff028224 */ /* 0x000fe400078e0000 */
[----:B------:R-:W-:Y:S02]  /*45f0*/  IMAD R11, R3, R12, R11 ;  /* 0x0000000c030b7224 */ /* 0x000fe400078e020b */
[----:B------:R-:W-:Y:S02]  /*4600*/  IMAD R10, R6, R9, R10 ;  /* 0x00000009060a7224 */ /* 0x000fe400078e020a */
[----:B------:R-:W-:Y:S02]  /*4610*/  IMAD R11, R2, R3, R11 ;  /* 0x00000003020b7224 */ /* 0x000fe400078e020b */
[----:B------:R-:W-:Y:S02]  /*4620*/  IMAD R10, R8, R6, R10 ;  /* 0x00000006080a7224 */ /* 0x000fe400078e020a */
.L_x_71:
[----:B------:R-:W-:Y:S05]  /*4630*/  BRA.U UP1, `(.L_x_72) ;  /* 0x0000000101107547 */ /* 0x000fea000b800000 */
[----:B------:R-:W-:Y:S04]  /*4640*/  MOV R2, UR21 ;  /* 0x0000001500027c02 */ /* 0x000fe80008000f00 */
[----:B------:R-:W-:Y:S04]  /*4650*/  SHF.L.U32 R2, R2, 0x1f, RZ ;  /* 0x0000001f02027819 */ /* 0x000fe800000006ff */
[----:B------:R-:W3:Y:S02]  /*4660*/  SYNCS.PHASECHK.TRANS64.TRYWAIT P0, [UR4+0x68], R2 ;  /* 0x00006802ff0075a7 */ /* 0x000ee40008001104 */
[----:B---3--:R-:W-:Y:S05]  /*4670*/  @!P0 BRA `(.L_x_73) ;  /* 0x0000004000348947 */ /* 0x008fea0003800000 */
.L_x_72:
[----:B------:R-:W-:Y:S02]  /*4680*/  R2UR UR35, R15 ;  /* 0x000000000f2372ca */ /* 0x000fe400000e0000 */
[----:B------:R-:W-:Y:S02]  /*4690*/  R2UR UR34, R14 ;  /* 0x000000000e2272ca */ /* 0x000fe400000e0000 */
[----:B------:R-:W-:Y:S02]  /*46a0*/  ISETP.NE.U32.AND P2, PT, RZ, UR14, PT ;  /* 0x0000000eff007c0c */ /* 0x000fe4000bf45070 */
[----:B------:R-:W-:Y:S02]  /*46b0*/  SHF.L.U32 R14, R30, 0x1f, RZ ;  /* 0x0000001f1e0e7819 */ /* 0x000fe400000006ff */
[----:B------:R-:W-:Y:S05]  /*46c0*/  ISETP.NE.AND.EX P2, PT, RZ, UR15, PT, P2 ;  /* 0x0000000fff007c0c */ /* 0x000fea000bf45320 */
[----:B------:R-:W-:Y:S02]  /*46d0*/  USHF.L.U32 UR35, UR35, 0x6, URZ ;  /* 0x0000000623237899 */ /* 0x000fe400080006ff */
[----:B------:R-:W-:Y:S01]  /*46e0*/  USHF.L.U32 UR34, UR34, 0x7, URZ ;  /* 0x0000000722227899 */ /* 0x000fe200080006ff */
[----:B------:R-:W-:Y:S11]  /*46f0*/  BRA.U !UP3, `(.L_x_74) ;  /* 0x000000010b347547 */ /* 0x000ff6000b800000 */
[----:B------:R-:W-:Y:S01]  /*4700*/  UPLOP3.LUT UP0, UPT, UPT, UPT, UP2, 0x80, 0x8 ;  /* 0x000000000008789c */ /* 0x000fe20003f0f020 */
[----:B---3--:R-:W-:Y:S02]  /*4710*/  HFMA2 R0, -RZ, RZ, 0, 5.9604644775390625e-08 ;  /* 0x00000001ff007431 */ /* 0x008fe400000001ff */
[----:B------:R-:W-:Y:S03]  /*4720*/  IMAD.MOV.U32 R64, RZ, RZ, 0x1 ;  /* 0x00000001ff407424 */ /* 0x000fe600078e00ff */
[----:B------:R-:W-:Y:S05]  /*4730*/  PLOP3.LUT P0, PT, PT, PT, UP0, 0x80, 0x8 ;  /* 0x000000000008781c */ /* 0x000fea0003f0f008 */
[----:B------:R-:W3:Y:S01]  /*4740*/  @UP0 LDCU.64 UR6, c[0x0][0x888] ;  /* 0x00011100ff0607ac */ /* 0x000ee20008000a00 */
[----:B------:R-:W-:Y:S07]  /*4750*/  @UP0 UIMAD UR5, UR52, UR14, URZ ;  /* 0x0000000e340502a4 */ /* 0x000fee000f8e02ff */
[----:B------:R-:W-:Y:S01]  /*4760*/  @!P0 PRMT R64, R0, 0x7610, R64 ;  /* 0x0000761000408816 */ /* 0x000fe20000000040 */
[----:B---3--:R-:W-:Y:S03]  /*4770*/  @UP0 UIMAD.WIDE UR6, UR5, 0x4, UR6 ;  /* 0x00000004050608a5 */ /* 0x008fe6000f8e0206 */
[----:B------:R-:W3:Y:S03]  /*4780*/  @!UP0 LDCU UR5, c[0x0][0x880] ;  /* 0x00011000ff0587ac */ /* 0x000ee60008000800 */
[----:B------:R-:W-:Y:S01]  /*4790*/  IMAD.U32 R8, RZ, RZ, UR6 ;  /* 0x00000006ff087e24 */ /* 0x000fe2000f8e00ff */
[----:B------:R-:W-:Y:S05]  /*47a0*/  MOV R9, UR7 ;  /* 0x0000000700097c02 */ /* 0x000fea0008000f00 */
[----:B------:R1:W5:Y:S02]  /*47b0*/  @P0 LDG.E R35, desc[UR54][R8.64] ;  /* 0x0000003608230981 */ /* 0x000364000c1e1900 */
[----:B-1-3--:R-:W-:Y:S07]  /*47c0*/  @!P0 IMAD.U32 R35, RZ, RZ, UR5 ;  /* 0x00000005ff238e24 */ /* 0x00afee000f8e00ff */
.L_x_74:
[----:B-----5:R-:W-:Y:S01]  /*47d0*/  @!P2 FSETP.EQ.AND P0, PT, R35, RZ, PT ;  /* 0x000000ff2300a20b */ /* 0x020fe20003f02000 */
[----:B------:R-:W-:Y:S01]  /*47e0*/  @!UPT UIADD3 URZ, UPT, UPT, URZ, URZ, URZ ;  /* 0x000000fffffff290 */ /* 0x000fe2000fffe0ff */
[----:B------:R-:W-:Y:S11]  /*47f0*/  @!P2 BRA `(.L_x_75) ;  /* 0x000000000014a947 */ /* 0x000ff60003800000 */
[----:B------:R-:W-:Y:S02]  /*4800*/  LOP3.LUT P2, RZ, R64, 0xff, RZ, 0xc0, !PT ;  /* 0x000000ff40ff7812 */ /* 0x000fe4000784c0ff */
[----:B------:R-:W-:Y:S04]  /*4810*/  PLOP3.LUT P0, PT, PT, PT, UP0, 0x80, 0x8 ;  /* 0x000000000008781c */ /* 0x000fe80003f0f008 */
[----:B------:R-:W-:Y:S07]  /*4820*/  PLOP3.LUT P0, PT, P0, PT, PT, 0x8, 0x80 ;  /* 0x000000000080781c */ /* 0x000fee000070e170 */
[----:B------:R-:W-:Y:S11]  /*4830*/  @P2 FSETP.EQ.AND P0, PT, R35, RZ, PT ;  /* 0x000000ff2300220b */ /* 0x000ff60003f02000 */
[----:B------:R-:W-:Y:S02]  /*4840*/  @!UPT UIADD3 URZ, UPT, UPT, URZ, URZ, URZ ;  /* 0x000000fffffff290 */ /* 0x000fe4000fffe0ff */
.L_x_75:
[----:B------:R-:W5:Y:S01]  /*4850*/  SYNCS.PHASECHK.TRANS64.TRYWAIT P2, [UR4+0x40], R14 ;  /* 0x0000400eff0075a7 */ /* 0x000f620008041104 */
[----:B------:R-:W-:Y:S04]  /*4860*/  ELECT P4, URZ, PT ;  /* 0x0000000000ff782f */ /* 0x000fe80003880000 */
[----:B------:R-:W-:Y:S11]  /*4870*/  PLOP3.LUT P4, PT, P0, P4, PT, 0xf2, 0x2f ;  /* 0x00000000002f781c */ /* 0x000ff60000789e72 */
[----:B------:R-:W-:Y:S02]  /*4880*/  @!UPT UIADD3 URZ, UPT, UPT, URZ, URZ, URZ ;  /* 0x000000fffffff290 */ /* 0x000fe4000fffe0ff */
[----:B--2---:R-:W-:Y:S05]  /*4890*/  @!P4 IADD3 R8, P0, PT, R32, 0x580, RZ ;  /* 0x000005802008c810 */ /* 0x004fea0007f1e0ff */
[----:B---3--:R-:W-:Y:S01]  /*48a0*/  @!P4 IMAD.X R2, RZ, RZ, R33, P0 ;  /* 0x000000ffff02c224 */ /* 0x008fe200000e0621 */
[----:B-----5:R-:W-:Y:S07]  /*48b0*/  @!P2 BRA `(.L_x_76) ;  /* 0x0000003c00bca947 */ /* 0x020fee0003800000 */
.L_x_159:
[----:B------:R-:W-:Y:S01]  /*48c0*/  @!P4 R2UR UR6, R8 ;  /* 0x000000000806c2ca */ /* 0x000fe200000e0000 */
[----:B------:R-:W-:Y:S01]  /*48d0*/  VOTEU.ALL UP1, P4 ;  /* 0x0000000000ff7886 */ /* 0x000fe20002020000 */
[----:B------:R-:W-:Y:S01]  /*48e0*/  @!P4 R2UR UR5, R2 ;  /* 0x000000000205c2ca */ /* 0x000fe200000e0000 */
[----:B--2---:R-:W-:Y:S01]  /*48f0*/  @!P4 IMAD.MOV.U32 R0, RZ, RZ, 0x2000 ;  /* 0x00002000ff00c424 */ /* 0x004fe200078e00ff */
[----:B------:R-:W-:Y:S01]  /*4900*/  UMOV UR8, 0x0 ;  /* 0x0000000000087882 */ /* 0x000fe20000000000 */
[----:B------:R-:W-:Y:S01]  /*4910*/  UMOV UR9, 0x10000000 ;  /* 0x1000000000097882 */ /* 0x000fe20000000000 */
[----:B------:R-:W-:Y:S01]  /*4920*/  @!UP1 UIADD3 UR32, UPT, UPT, UR4, 0x400, URZ ;  /* 0x0000040004209890 */ /* 0x000fe2000fffe0ff */
[----:B------:R-:W-:Y:S01]  /*4930*/  VOTEU.ALL UP1, P4 ;  /* 0x0000000000ff7886 */ /* 0x000fe20002020000 */
[----:B------:R-:W-:Y:S05]  /*4940*/  UMOV UR36, UR52 ;  /* 0x0000003400247c82 */ /* 0x000fea0008000000 */
[----:B------:R-:W-:Y:S02]  /*4950*/  IMAD.U32 R8, RZ, RZ, UR6 ;  /* 0x00000006ff087e24 */ /* 0x000fe4000f8e00ff */
[----:B------:R-:W-:Y:S01]  /*4960*/  IMAD.U32 R9, RZ, RZ, UR5 ;  /* 0x00000005ff097e24 */ /* 0x000fe2000f8e00ff */
[----:B------:R-:W-:Y:S02]  /*4970*/  UPRMT UR5, UR45, 0x654, UR33 ;  /* 0x000006542d057896 */ /* 0x000fe40008000021 */
[----:B------:R-:W-:Y:S02]  /*4980*/  @!P4 R2UR UR6, R8 ;  /* 0x000000000806c2ca */ /* 0x000fe400000e0000 */
[----:B------:R-:W-:Y:S02]  /*4990*/  @!P4 R2UR UR7, R9 ;  /* 0x000000000907c2ca */ /* 0x000fe400000e0000 */
[----:B------:R-:W-:Y:S05]  /*49a0*/  @!P4 IADD3 R8, P0, PT, R32, 0x580, RZ ;  /* 0x000005802008c810 */ /* 0x000fea0007f1e0ff */
[----:B------:R-:W-:Y:S06]  /*49b0*/  @!P4 IMAD.X R2, RZ, RZ, R33, P0 ;  /* 0x000000ffff02c224 */ /* 0x000fec00000e0621 */
[----:B------:R2:W-:Y:S01]  /*49c0*/  @!UP1 UTMALDG.3D [UR32], [UR6], desc[UR8] ;  /* 0x00000820060095b4 */ /* 0x0005e20008011000 */
[----:B------:R2:W-:Y:S01]  /*49d0*/  @!P4 SYNCS.ARRIVE.TRANS64.RED.A0TR RZ, [UR4+0x20], R0 ;  /* 0x00002000ffffc9a7 */ /* 0x0005e20008300404 */
[----:B------:R-:W-:Y:S01]  /*49e0*/  SYNCS.ARRIVE.TRANS64.RED.A1T0 RZ, [UR5], RZ ;  /* 0x000000ffffff79a7 */ /* 0x000fe20008100405 */
[----:B------:R-:W3:Y:S02]  /*49f0*/  SYNCS.PHASECHK.TRANS64.TRYWAIT P2, [UR4+0x48], R14 ;  /* 0x0000480eff0075a7 */ /* 0x000ee40008041104 */
[----:B--23--:R-:W-:Y:S05]  /*4a00*/  @!P2 BRA `(.L_x_77) ;  /* 0x0000003c0080a947 */ /* 0x00cfea0003800000 */
.L_x_161:
[----:B------:R-:W-:Y:S01]  /*4a10*/  @!P4 R2UR UR6, R8 ;  /* 0x000000000806c2ca */ /* 0x000fe200000e0000 */
[----:B------:R-:W-:Y:S01]  /*4a20*/  VOTEU.ALL UP1, P4 ;  /* 0x0000000000ff7886 */ /* 0x000fe20002020000 */
[----:B------:R-:W-:Y:S01]  /*4a30*/  @!P4 R2UR UR5, R2 ;  /* 0x000000000205c2ca */ /* 0x000fe200000e0000 */
[----:B--2---:R-:W-:Y:S01]  /*4a40*/  @!P4 IMAD.MOV.U32 R0, RZ, RZ, 0x2000 ;  /* 0x00002000ff00c424 */ /* 0x004fe200078e00ff */
[----:B------:R-:W-:Y:S01]  /*4a50*/  UMOV UR8, 0x0 ;  /* 0x0000000000087882 */ /* 0x000fe20000000000 */
[----:B------:R-:W-:Y:S01]  /*4a60*/  UMOV UR9, 0x10000000 ;  /* 0x1000000000097882 */ /* 0x000fe20000000000 */
[----:B------:R-:W-:Y:S02]  /*4a70*/  @!UP1 UIADD3 UR26, UPT, UPT, UR34, 0x20, URZ ;  /* 0x00000020221a9890 */ /* 0x000fe4000fffe0ff */
[----:B------:R-:W-:Y:S01]  /*4a80*/  @!UP1 UIADD3 UR24, UPT, UPT, UR4, 0x2400, URZ ;  /* 0x0000240004189890 */ /* 0x000fe2000fffe0ff */
[----:B------:R-:W-:Y:S01]  /*4a90*/  VOTEU.ALL UP1, P4 ;  /* 0x0000000000ff7886 */ /* 0x000fe20002020000 */
[----:B------:R-:W-:Y:S01]  /*4aa0*/  UMOV UR27, UR35 ;  /* 0x00000023001b7c82 */ /* 0x000fe20008000000 */
[----:B------:R-:W-:Y:S02]  /*4ab0*/  UMOV UR28, UR52 ;  /* 0x00000034001c7c82 */ /* 0x000fe40008000000 */
        /* <DEDUP_REMOVED lines=12> */
.L_x_163:
[----:B------:R-:W3:Y:S01]  /*4b80*/  LDC.64 R12, c[0x0][0xb18] ;  /* 0x0002c600ff0c7b82 */ /* 0x000ee20000000a00 */
[----:B------:R-:W-:Y:S01]  /*4b90*/  @!P4 R2UR UR5, R2 ;  /* 0x000000000205c2ca */ /* 0x000fe200000e0000 */
[----:B------:R-:W-:Y:S01]  /*4ba0*/  VOTEU.ALL UP1, P4 ;  /* 0x0000000000ff7886 */ /* 0x000fe20002020000 */
[----:B------:R-:W-:Y:S01]  /*4bb0*/  @!P4 R2UR UR6, R8 ;  /* 0x000000000806c2ca */ /* 0x000fe200000e0000 */
[----:B--2---:R-:W-:Y:S01]  /*4bc0*/  @!P4 IMAD.MOV.U32 R0, RZ, RZ, 0x2000 ;  /* 0x00002000ff00c424 */ /* 0x004fe200078e00ff */
[----:B------:R-:W-:Y:S03]  /*4bd0*/  UMOV UR8, 0x0 ;  /* 0x0000000000087882 */ /* 0x000fe60000000000 */
[----:B------:R-:W2:Y:S01]  /*4be0*/  @!P1 LDC R2, c[0x0][0xb0c] ;  /* 0x0002c300ff029b82 */ /* 0x000ea20000000800 */
[----:B------:R-:W-:Y:S01]  /*4bf0*/  @!UP1 UIADD3 UR18, UPT, UPT, UR34, 0x40, URZ ;  /* 0x0000004022129890 */ /* 0x000fe2000fffe0ff */
[----:B------:R-:W-:Y:S01]  /*4c00*/  @P3 SHF.R.U32.HI R27, RZ, 0x10, R21 ;  /* 0x00000010ff1b3819 */ /* 0x000fe20000011615 */
[----:B------:R-:W-:Y:S01]  /*4c10*/  @!UP1 UIADD3 UR16, UPT, UPT, UR4, 0x4400, URZ ;  /* 0x0000440004109890 */ /* 0x000fe2000fffe0ff */
[----:B------:R-:W-:Y:S01]  /*4c20*/  VIADD R29, R29, 0x1 ;  /* 0x000000011d1d7836 */ /* 0x000fe20000000000 */
[----:B------:R-:W-:Y:S01]  /*4c30*/  VOTEU.ALL UP1, P4 ;  /* 0x0000000000ff7886 */ /* 0x000fe20002020000 */
[----:B------:R-:W-:Y:S01]  /*4c40*/  UMOV UR9, 0x10000000 ;  /* 0x1000000000097882 */ /* 0x000fe20000000000 */
[----:B------:R-:W-:Y:S01]  /*4c50*/  UMOV UR19, UR35 ;  /* 0x0000002300137c82 */ /* 0x000fe20008000000 */
[----:B------:R-:W-:Y:S01]  /*4c60*/  IMAD.U32 R9, RZ, RZ, UR5 ;  /* 0x00000005ff097e24 */ /* 0x000fe2000f8e00ff */
[----:B------:R-:W-:Y:S01]  /*4c70*/  UMOV UR20, UR52 ;  /* 0x0000003400147c82 */ /* 0x000fe20008000000 */
[----:B------:R-:W-:Y:S01]  /*4c80*/  IMAD.U32 R8, RZ, RZ, UR6 ;  /* 0x00000006ff087e24 */ /* 0x000fe2000f8e00ff */
[----:B------:R-:W-:Y:S02]  /*4c90*/  UPRMT UR5, UR45, 0x654, UR17 ;  /* 0x000006542d057896 */ /* 0x000fe40008000011 */
[----:B------:R-:W-:Y:S02]  /*4ca0*/  @!P4 R2UR UR7, R9 ;  /* 0x000000000907c2ca */ /* 0x000fe400000e0000 */
[----:B------:R-:W-:Y:S02]  /*4cb0*/  @!P4 R2UR UR6, R8 ;  /* 0x000000000806c2ca */ /* 0x000fe400000e0000 */
[----:B------:R-:W5:Y:S11]  /*4cc0*/  LDC.64 R8, c[0x0][0xb10] ;  /* 0x0002c400ff087b82 */ /* 0x000f760000000a00 */
[----:B------:R1:W-:Y:S01]  /*4cd0*/  @!UP1 UTMALDG.3D [UR16], [UR6], desc[UR8] ;  /* 0x00000810060095b4 */ /* 0x0003e20008011000 */
[----:B------:R4:W-:Y:S01]  /*4ce0*/  @!P4 SYNCS.ARRIVE.TRANS64.RED.A0TR RZ, [UR4+0x30], R0 ;  /* 0x00003000ffffc9a7 */ /* 0x0009e20008300404 */
[C---:B-----5:R-:W-:Y:S01]  /*4cf0*/  @!P1 IMAD.HI.U32 R8, R11.reuse, R8, RZ ;  /* 0x000000080b089227 */ /* 0x060fe200078e00ff */
[----:B---3--:R-:W-:Y:S02]  /*4d00*/  @!P1 ISETP.NE.AND P0, PT, R12, 0x1, PT ;  /* 0x000000010c00980c */ /* 0x008fe40003f05270 */
[----:B--2---:R-:W-:Y:S01]  /*4d10*/  @!P1 ISETP.NE.AND P2, PT, R2, 0x1, PT ;  /* 0x000000010200980c */ /* 0x004fe20003f45270 */
[----:B------:R-:W-:Y:S01]  /*4d20*/  SYNCS.ARRIVE.TRANS64.RED.A1T0 RZ, [UR5], RZ ;  /* 0x000000ffffff79a7 */ /* 0x000fe20008100405 */
[C---:B------:R-:W-:Y:S01]  /*4d30*/  @!P1 IMAD.HI.U32 R13, R10.reuse, R13, RZ ;  /* 0x0000000d0a0d9227 */ /* 0x040fe200078e00ff */
[----:B------:R-:W-:Y:S04]  /*4d40*/  @!P1 SHF.R.U32.HI R8, RZ, R9, R8 ;  /* 0x00000009ff089219 */ /* 0x000fe80000011608 */
[----:B------:R-:W-:Y:S01]  /*4d50*/  @!P1 SEL R8, R11, R8, !P2 ;  /* 0x000000080b089207 */ /* 0x000fe20005000000 */
[----:B------:R-:W2:Y:S01]  /*4d60*/  SYNCS.PHASECHK.TRANS64.TRYWAIT P5, [UR4+0x58], R14 ;  /* 0x0000580eff0075a7 */ /* 0x000ea200080a1104 */
[----:B----4-:R-:W3:Y:S02]  /*4d70*/  @!P1 LDC R0, c[0x0][0xb20] ;  /* 0x0002c800ff009b82 */ /* 0x010ee40000000800 */
[----:B---3--:R-:W-:Y:S04]  /*4d80*/  @!P1 SHF.R.U32.HI R0, RZ, R0, R13 ;  /* 0x00000000ff009219 */ /* 0x008fe8000001160d */
[----:B------:R-:W-:Y:S05]  /*4d90*/  @!P1 SEL R9, R10, R0, !P0 ;  /* 0x000000000a099207 */ /* 0x000fea0004000000 */
[----:B------:R-:W-:Y:S02]  /*4da0*/  @!P1 IMAD.IADD R0, R9, 0x1, -R8 ;  /* 0x0000000109009824 */ /* 0x000fe400078e0a08 */
[----:B------:R-:W-:Y:S02]  /*4db0*/  @!P1 IMAD.IADD R8, R8, 0x1, -R9 ;  /* 0x0000000108089824 */ /* 0x000fe400078e0a09 */
[----:B------:R-:W-:Y:S02]  /*4dc0*/  @!P1 IMAD R11, R0, R2, R11 ;  /* 0x00000002000b9224 */ /* 0x000fe400078e020b */
[----:B------:R-:W-:Y:S01]  /*4dd0*/  @!P1 IMAD R10, R8, R12, R10 ;  /* 0x0000000c080a9224 */ /* 0x000fe200078e020a */
[----:B-12---:R-:W-:Y:S06]  /*4de0*/  @!P5 BRA `(.L_x_79) ;  /* 0x0000003800b8d947 */ /* 0x006fec0003800000 */
.L_x_165:
[----:B------:R-:W-:Y:S01]  /*4df0*/  @!P4 IADD3 R2, P0, PT, R32, 0x580, RZ ;  /* 0x000005802002c810 */ /* 0x000fe20007f1e0ff */
[----:B------:R-:W-:Y:S01]  /*4e00*/  VOTEU.ALL UP1, P4 ;  /* 0x0000000000ff7886 */ /* 0x000fe20002020000 */
[----:B------:R-:W-:Y:S01]  /*4e10*/  UMOV UR18, 0x0 ;  /* 0x0000000000127882 */ /* 0x000fe20000000000 */
[----:B------:R-:W-:Y:S01]  /*4e20*/  UMOV UR19, 0x10000000 ;  /* 0x1000000000137882 */ /* 0x000fe20000000000 */
[----:B------:R-:W-:Y:S01]  /*4e30*/  @!P4 R2UR UR6, R2 ;  /* 0x000000000206c2ca */ /* 0x000fe200000e0000 */
[----:B-1----:R-:W-:Y:S01]  /*4e40*/  @!P4 IMAD.X R0, RZ, RZ, R33, P0 ;  /* 0x000000ffff00c224 */ /* 0x002fe200000e0621 */
[----:B------:R-:W-:Y:S01]  /*4e50*/  @!UP1 UIADD3 UR10, UPT, UPT, UR34, 0x60, URZ ;  /* 0x00000060220a9890 */ /* 0x000fe2000fffe0ff */
[----:B------:R-:W-:Y:S01]  /*4e60*/  ISETP.NE.AND P0, PT, R29, 0x2, PT ;  /* 0x000000021d00780c */ /* 0x000fe20003f05270 */
[----:B------:R-:W-:Y:S01]  /*4e70*/  @!UP1 UIADD3 UR8, UPT, UPT, UR4, 0x6400, URZ ;  /* 0x0000640004089890 */ /* 0x000fe2000fffe0ff */
[----:B------:R-:W-:Y:S01]  /*4e80*/  LOP3.LUT R30, R30, 0x1, RZ, 0x3c, !PT ;  /* 0x000000011e1e7812 */ /* 0x000fe200078e3cff */
[----:B------:R-:W-:Y:S01]  /*4e90*/  @!UP1 UIADD3 UR9, UPT, UPT, UR4, 0x38, URZ ;  /* 0x0000003804099890 */ /* 0x000fe2000fffe0ff */
[----:B------:R-:W-:Y:S01]  /*4ea0*/  @!P4 R2UR UR5, R0 ;  /* 0x000000000005c2ca */ /* 0x000fe200000e0000 */
[----:B------:R-:W-:Y:S01]  /*4eb0*/  VOTEU.ALL UP1, P4 ;  /* 0x0000000000ff7886 */ /* 0x000fe20002020000 */
[----:B------:R-:W-:Y:S01]  /*4ec0*/  UMOV UR11, UR35 ;  /* 0x00000023000b7c82 */ /* 0x000fe20008000000 */
[----:B------:R-:W-:Y:S01]  /*4ed0*/  UMOV UR12, UR52 ;  /* 0x00000034000c7c82 */ /* 0x000fe20008000000 */
[----:B------:R-:W-:Y:S01]  /*4ee0*/  @P3 R2UR UR52, R27 ;  /* 0x000000001b3432ca */ /* 0x000fe200000e0000 */
[----:B------:R-:W-:Y:S01]  /*4ef0*/  IMAD.IADD R14, R10, 0x1, R62 ;  /* 0x000000010a0e7824 */ /* 0x000fe200078e023e */
[----:B------:R-:W-:Y:S01]  /*4f00*/  SEL R0, RZ, 0x1, P0 ;  /* 0x00000001ff007807 */ /* 0x000fe20000000000 */
[----:B------:R-:W-:Y:S01]  /*4f10*/  IMAD.U32 R8, RZ, RZ, UR6 ;  /* 0x00000006ff087e24 */ /* 0x000fe2000f8e00ff */
[----:B------:R-:W-:Y:S01]  /*4f20*/  SEL R29, R29, RZ, P0 ;  /* 0x000000ff1d1d7207 */ /* 0x000fe20000000000 */
[----:B------:R-:W-:Y:S01]  /*4f30*/  IMAD.IADD R15, R11, 0x1, R63 ;  /* 0x000000010b0f7824 */ /* 0x000fe200078e023f */
[----:B------:R-:W-:Y:S02]  /*4f40*/  LOP3.LUT R28, R28, R0, RZ, 0x3c, !PT ;  /* 0x000000001c1c7212 */ /* 0x000fe400078e3cff */
[----:B------:R-:W-:Y:S01]  /*4f50*/  @!P4 R2UR UR6, R8 ;  /* 0x000000000806c2ca */ /* 0x000fe200000e0000 */
[----:B------:R-:W-:Y:S05]  /*4f60*/  IMAD.U32 R9, RZ, RZ, UR5 ;  /* 0x00000005ff097e24 */ /* 0x000fea000f8e00ff */
[----:B------:R-:W-:Y:S11]  /*4f70*/  @!P4 R2UR UR7, R9 ;  /* 0x000000000907c2ca */ /* 0x000ff600000e0000 */
[----:B------:R-:W-:Y:S02]  /*4f80*/  @!UPT UIADD3 URZ, UPT, UPT, URZ, URZ, URZ ;  /* 0x000000fffffff290 */ /* 0x000fe4000fffe0ff */
[----:B------:R3:W-:Y:S01]  /*4f90*/  @!UP1 UTMALDG.3D [UR8], [UR6], desc[UR18] ;  /* 0x00001208060095b4 */ /* 0x0007e20008011000 */
[----:B------:R3:W-:Y:S01]  /*4fa0*/  @!P4 SYNCS.ARRIVE.TRANS64.RED.A0TR RZ, [UR4+0x38], R25 ;  /* 0x00003819ffffc9a7 */ /* 0x0007e20008300404 */
[----:B------:R-:W-:Y:S01]  /*4fb0*/  UPLOP3.LUT UP1, UPT, UPT, UPT, UPT, 0x80, 0x8 ;  /* 0x000000000008789c */ /* 0x000fe20003f2f070 */
[----:B------:R-:W-:Y:S01]  /*4fc0*/  SYNCS.ARRIVE.TRANS64.RED.A1T0 RZ, [UR13], RZ ;  /* 0x000000ffffff79a7 */ /* 0x000fe2000810040d */
[----:B------:R-:W-:Y:S09]  /*4fd0*/  @P3 BRA `(.L_x_80) ;  /* 0xfffffff0009c3947 */ /* 0x000ff2000383ffff */
[----:B------:R-:W-:-:S04]  /*4fe0*/  SHF.L.U32 R2, R30, 0x1f, RZ ;  /* 0x0000001f1e027819 */ /* 0x000fc800000006ff */
[----:B------:R-:W1:Y:S02]  /*4ff0*/  SYNCS.PHASECHK.TRANS64.TRYWAIT P0, [UR4+0x40], R2 ;  /* 0x00004002ff0075a7 */ /* 0x000e640008001104 */
[----:B-1----:R-:W-:Y:S05]  /*5000*/  @!P0 BRA `(.L_x_81) ;  /* 0x0000003800488947 */ /* 0x002fea0003800000 */
.L_x_167:
[----:B------:R-:W2:Y:S02]  /*5010*/  SYNCS.PHASECHK.TRANS64.TRYWAIT P0, [UR4+0x48], R2 ;  /* 0x00004802ff0075a7 */ /* 0x000ea40008001104 */
[----:B--2---:R-:W-:Y:S05]  /*5020*/  @!P0 BRA `(.L_x_82) ;  /* 0x0000003800588947 */ /* 0x004fea0003800000 */
.L_x_169:
[----:B------:R-:W2:Y:S02]  /*5030*/  SYNCS.PHASECHK.TRANS64.TRYWAIT P0, [UR4+0x50], R2 ;  /* 0x00005002ff0075a7 */ /* 0x000ea40008001104 */
[----:B--2---:R-:W-:Y:S05]  /*5040*/  @!P0 BRA `(.L_x_83) ;  /* 0x0000003800688947 */ /* 0x004fea0003800000 */
.L_x_171:
[----:B-1----:R-:W-:-:S07]  /*5050*/  MOV R0, UR4 ;  /* 0x0000000400007c02 */ /* 0x002fce0008000f00 */
.L_x_84:
[----:B-1----:R-:W-:-:S04]  /*5060*/  SHF.L.U32 R2, R30, 0x1f, RZ ;  /* 0x0000001f1e027819 */ /* 0x002fc800000006ff */
[----:B------:R1:W2:Y:S03]  /*5070*/  SYNCS.PHASECHK.TRANS64.TRYWAIT P0, [R0+URZ+0x58], R2 ;  /* 0x00005802000075a7 */ /* 0x0002a600080011ff */
[----:B--2---:R-:W-:Y:S05]  /*5080*/  @!P0 NANOSLEEP.SYNCS 0x989680 ;  /* 0x009896800000895d */ /* 0x004fea0003900000 */
[----:B------:R-:W2:Y:S02]  /*5090*/  @!P0 SYNCS.PHASECHK.TRANS64 P0, [R0+URZ+0x58], R2 ;  /* 0x00005802000085a7 */ /* 0x000ea400080010ff */
[----:B--23--:R-:W-:Y:S05]  /*50a0*/  @P0 EXIT ;  /* 0x000000000000094d */ /* 0x00cfea0003800000 */
[----:B------:R-:W-:Y:S05]  /*50b0*/  BRA `(.L_x_84) ;  /* 0xfffffffc00e87947 */ /* 0x000fea000383ffff */
.L_x_69:
[----:B------:R-:W-:-:S06]  /*50c0*/  UISETP.GE.AND UP1, UPT, UR10, 0x4, UPT ;  /* 0x000000040a00788c */ /* 0x000fcc000bf26270 */
[----:B------:R-:W-:-:S13]  /*50d0*/  PLOP3.LUT P0, PT, PT, PT, UP1, 0x80, 0x8 ;  /* 0x000000000008781c */ /* 0x000fda0003f0f018 */
[----:B------:R-:W-:Y:S05]  /*50e0*/  @!P0 EXIT ;  /* 0x000000000000894d */ /* 0x000fea0003800000 */
[----:B------:R-:W-:Y:S01]  /*50f0*/  BAR.SYNC.DEFER_BLOCKING 0x6, 0xa0 ;  /* 0x0182800000007b1d */ /* 0x000fe20000010000 */
[C---:B------:R-:W-:Y:S01]  /*5100*/  IMAD.SHL.U32 R4, R77.reuse, 0x20, RZ ;  /* 0x000000204d047824 */ /* 0x040fe200078e00ff */
[C---:B------:R-:W-:Y:S01]  /*5110*/  R2P PR, R77.reuse, 0x6 ;  /* 0x000000064d007804 */ /* 0x040fe20000000000 */
[C---:B------:R-:W-:Y:S01]  /*5120*/  IMAD.SHL.U32 R68, R77.reuse, 0x4, RZ ;  /* 0x000000044d447824 */ /* 0x040fe200078e00ff */
[----:B------:R-:W-:Y:S01]  /*5130*/  CS2R R72, SRZ ;  /* 0x0000000000487805 */ /* 0x000fe2000001ff00 */
[C---:B------:R-:W-:Y:S01]  /*5140*/  IMAD.U32 R32, R77.reuse, 0x10000, RZ ;  /* 0x000100004d207824 */ /* 0x040fe200078e00ff */
[----:B------:R-:W-:Y:S02]  /*5150*/  UMOV UR36, 0x400 ;  /* 0x0000040000247882 */ /* 0x000fe40000000000 */
[----:B------:R-:W1:Y:S01]  /*5160*/  LDC R67, c[0x0][0x370] ;  /* 0x0000dc00ff437b82 */ /* 0x000e620000000800 */
[----:B------:R-:W-:Y:S01]  /*5170*/  ULEA UR36, UR45, UR36, 0x18 ;  /* 0x000000242d247291 */ /* 0x000fe2000f8ec0ff */
[C---:B------:R-:W-:Y:S01]  /*5180*/  LOP3.LUT R3, R4.reuse, 0xe0, RZ, 0xc0, !PT ;  /* 0x000000e004037812 */ /* 0x040fe200078ec0ff */
[----:B------:R-:W-:Y:S01]  /*5190*/  IMAD.SHL.U32 R2, R77, 0x10, RZ ;  /* 0x000000104d027824 */ /* 0x000fe200078e00ff */
[----:B------:R-:W-:Y:S01]  /*51a0*/  LOP3.LUT R4, R4, 0x100, RZ, 0xc0, !PT ;  /* 0x0000010004047812 */ /* 0x000fe200078ec0ff */
[----:B------:R-:W-:Y:S01]  /*51b0*/  UIADD3 UR4, UPT, UPT, UR36, 0x400, URZ ;  /* 0x0000040024047890 */ /* 0x000fe2000fffe0ff */
[----:B------:R-:W-:Y:S01]  /*51c0*/  LOP3.LUT R68, R3, 0x1c, R68, 0xf8, !PT ;  /* 0x0000001c03447812 */ /* 0x000fe200078ef844 */
[----:B------:R-:W-:Y:S01]  /*51d0*/  IMAD.MOV.U32 R76, RZ, RZ, 0x10 ;  /* 0x00000010ff4c7424 */ /* 0x000fe200078e00ff */
[----:B------:R-:W2:Y:S01]  /*51e0*/  LDC R28, c[0x0][0xb0c] ;  /* 0x0002c300ff1c7b82 */ /* 0x000ea20000000800 */
[----:B------:R-:W-:Y:S01]  /*51f0*/  SHF.R.U32.HI R3, RZ, 0x2, R77 ;  /* 0x00000002ff037819 */ /* 0x000fe2000001164d */
[----:B------:R-:W-:Y:S01]  /*5200*/  IMAD.MOV.U32 R75, RZ, RZ, 0x20 ;  /* 0x00000020ff4b7424 */ /* 0x000fe200078e00ff */
[----:B------:R-:W-:Y:S01]  /*5210*/  LOP3.LUT R32, R32, 0x600000, RZ, 0xc0, !PT ;  /* 0x0060000020207812 */ /* 0x000fe200078ec0ff */
[----:B------:R-:W-:Y:S01]  /*5220*/  IMAD.MOV.U32 R74, RZ, RZ, 0x1 ;  /* 0x00000001ff4a7424 */ /* 0x000fe200078e00ff */
[----:B------:R-:W-:Y:S01]  /*5230*/  LOP3.LUT R2, R4, 0x600, R2, 0xf8, !PT ;  /* 0x0000060004027812 */ /* 0x000fe200078ef802 */
[----:B------:R-:W-:Y:S01]  /*5240*/  IMAD.MOV.U32 R31, RZ, RZ, RZ ;  /* 0x000000ffff1f7224 */ /* 0x000fe200078e00ff */
[----:B------:R-:W-:Y:S01]  /*5250*/  LOP3.LUT R68, R68, 0x4, R3, 0x78, !PT ;  /* 0x0000000444447812 */ /* 0x000fe200078e7803 */
[----:B------:R-:W4:Y:S01]  /*5260*/  LDC R65, c[0x0][0xb20] ;  /* 0x0002c800ff417b82 */ /* 0x000f220000000800 */
[----:B------:R-:W3:Y:S01]  /*5270*/  LDS R0, [UR36+0x120] ;  /* 0x00012024ff007984 */ /* 0x000ee20008000800 */
[----:B------:R-:W-:Y:S01]  /*5280*/  LOP3.LUT R77, R77, 0x60, RZ, 0xc0, !PT ;  /* 0x000000604d4d7812 */ /* 0x000fe200078ec0ff */
[----:B------:R-:W-:Y:S01]  /*5290*/  IMAD.MOV.U32 R80, RZ, RZ, RZ ;  /* 0x000000ffff507224 */ /* 0x000fe200078e00ff */
[----:B------:R-:W-:Y:S01]  /*52a0*/  LOP3.LUT R68, R2, R68, RZ, 0xfc, !PT ;  /* 0x0000004402447212 */ /* 0x000fe200078efcff */
[----:B------:R-:W-:Y:S01]  /*52b0*/  IMAD.U32 R70, RZ, RZ, UR4 ;  /* 0x00000004ff467e24 */ /* 0x000fe2000f8e00ff */
[----:B------:R-:W-:Y:S01]  /*52c0*/  SEL R76, R76, 0xfffffff0, !P2 ;  /* 0xfffffff04c4c7807 */ /* 0x000fe20005000000 */
[----:B------:R-:W1:Y:S01]  /*52d0*/  LDCU.64 UR50, c[0x0][0x348] ;  /* 0x00006900ff3277ac */ /* 0x000e620008000a00 */
[----:B------:R-:W1:Y:S01]  /*52e0*/  LDC R27, c[0x0][0xb30] ;  /* 0x0002cc00ff1b7b82 */ /* 0x000e620000000800 */
[----:B------:R-:W-:Y:S01]  /*52f0*/  SEL R75, R75, 0xffffffe0, !P1 ;  /* 0xffffffe04b4b7807 */ /* 0x000fe20004800000 */
[----:B------:R-:W1:Y:S01]  /*5300*/  LDCU.64 UR46, c[0x0][0x888] ;  /* 0x00011100ff2e77ac */ /* 0x000e620008000a00 */
[----:B------:R-:W1:Y:S05]  /*5310*/  LDCU.64 UR48, c[0x0][0x890] ;  /* 0x00011200ff3077ac */ /* 0x000e6a0008000a00 */
[----:B------:R-:W1:Y:S01]  /*5320*/  LDC.64 R60, c[0x0][0xb10] ;  /* 0x0002c400ff3c7b82 */ /* 0x000e620000000a00 */
[----:B------:R-:W-:Y:S01]  /*5330*/  UMOV UR39, URZ ;  /* 0x000000ff00277c82 */ /* 0x000fe20008000000 */
[----:B------:R-:W-:-:S06]  /*5340*/  UMOV UR37, URZ ;  /* 0x000000ff00257c82 */ /* 0x000fcc0008000000 */
[----:B------:R-:W1:Y:S08]  /*5350*/  LDC.64 R24, c[0x0][0xb18] ;  /* 0x0002c600ff187b82 */ /* 0x000e700000000a00 */
[----:B------:R-:W1:Y:S08]  /*5360*/  LDC.64 R22, c[0x0][0xb28] ;  /* 0x0002ca00ff167b82 */ /* 0x000e700000000a00 */
[----:B------:R-:W1:Y:S01]  /*5370*/  LDC.64 R58, c[0x0][0x8b0] ;  /* 0x00022c00ff3a7b82 */ /* 0x000e620000000a00 */
[----:B---3--:R-:W-:-:S07]  /*5380*/  IMAD.IADD R32, R0, 0x1, R32 ;  /* 0x0000000100207824 */ /* 0x008fce00078e0220 */
[----:B------:R-:W3:Y:S08]  /*5390*/  LDC.64 R56, c[0x0][0x8a8] ;  /* 0x00022a00ff387b82 */ /* 0x000ef00000000a00 */
[----:B--2-4-:R-:W1:Y:S02]  /*53a0*/  LDC R66, c[0x0][0x374] ;  /* 0x0000dd00ff427b82 */ /* 0x014e640000000800 */
.L_x_128:
[----:B------:R-:W-:Y:S02]  /*53b0*/  LEA R0, R80, UR36, 0x3 ;  /* 0x0000002450007c11 */ /* 0x000fe4000f8e18ff */
[----:B------:R-:W-:Y:S02]  /*53c0*/  SHF.L.U32 R2, R72, 0x1f, RZ ;  /* 0x0000001f48027819 */ /* 0x000fe400000006ff */
[----:B------:R-:W-:Y:S02]  /*53d0*/  LEA R16, R80, UR36, 0x4 ;  /* 0x0000002450107c11 */ /* 0x000fe4000f8e20ff */
[----:B------:R-:W2:Y:S02]  /*53e0*/  SYNCS.PHASECHK.TRANS64.TRYWAIT P0, [R0+URZ+0x70], R2 ;  /* 0x00007002000075a7 */ /* 0x000ea400080011ff */
[----:B--2---:R-:W-:Y:S05]  /*53f0*/  @!P0 BRA `(.L_x_85) ;  /* 0x0000003400948947 */ /* 0x004fea0003800000 */
.L_x_172:
[----:B------:R-:W4:Y:S01]  /*5400*/  LDC.64 R10, c[0x0][0xb10] ;  /* 0x0002c400ff0a7b82 */ /* 0x000f220000000a00 */
[----:B------:R-:W3:Y:S01]  /*5410*/  LDS.128 R16, [R16+0x100] ;  /* 0x0001000010107984 */ /* 0x000ee20000000c00 */
[----:B-1----:R-:W-:Y:S01]  /*5420*/  ISETP.NE.AND P1, PT, R27, 0x1, PT ;  /* 0x000000011b00780c */ /* 0x002fe20003f25270 */
[----:B--2---:R-:W-:Y:S01]  /*5430*/  VIADD R0, R0, 0x80 ;  /* 0x0000008000007836 */ /* 0x004fe20000000000 */
[----:B------:R-:W-:Y:S04]  /*5440*/  ISETP.GE.AND P0, PT, R26, 0x1, PT ;  /* 0x000000011a00780c */ /* 0x000fe80003f06270 */
[----:B------:R-:W1:Y:S01]  /*5450*/  LDC.64 R8, c[0x0][0xb18] ;  /* 0x0002c600ff087b82 */ /* 0x000e620000000a00 */
[----:B------:R-:W-:Y:S01]  /*5460*/  PRMT R0, RZ, 0x654, R0 ;  /* 0x00000654ff007816 */ /* 0x000fe20000000000 */
[----:B------:R-:W-:Y:S01]  /*5470*/  @!PT LDS RZ, [RZ] ;  /* 0x00000000fffff984 */ /* 0x000fe20000000800 */
[----:B------:R-:W-:Y:S01]  /*5480*/  @!PT LDS RZ, [RZ] ;  /* 0x00000000fffff984 */ /* 0x000fe20000000800 */
[----:B------:R-:W-:Y:S01]  /*5490*/  @!PT LDS RZ, [RZ] ;  /* 0x00000000fffff984 */ /* 0x000fe20000000800 */
[----:B------:R-:W-:Y:S01]  /*54a0*/  @!PT LDS RZ, [RZ] ;  /* 0x00000000fffff984 */ /* 0x000fe20000000800 */
[----:B------:R2:W-:Y:S06]  /*54b0*/  MEMBAR.ALL.CTA ;  /* 0x0000000000007992 */ /* 0x0005ec0000008000 */
[----:B--2---:R-:W2:Y:S01]  /*54c0*/  FENCE.VIEW.ASYNC.S ;  /* 0x00000000000073c6 */ /* 0x004ea20000000000 */
[----:B------:R-:W1:Y:S08]  /*54d0*/  @!P1 LDC R12, c[0x0][0xb20] ;  /* 0x0002c800ff0c9b82 */ /* 0x000e700000000800 */
[----:B------:R-:W1:Y:S01]  /*54e0*/  @!P1 LDC R7, c[0x0][0xb0c] ;  /* 0x0002c300ff079b82 */ /* 0x000e620000000800 */
[----:B--2---:R2:W-:Y:S01]  /*54f0*/  SYNCS.ARRIVE.TRANS64.RED.A1T0 RZ, [R0+URZ], RZ ;  /* 0x000000ff00ff79a7 */ /* 0x0045e200081004ff */
[----:B---3--:R-:W-:Y:S04]  /*5500*/  LOP3.LUT P4, RZ, R18, 0x1, RZ, 0xc0, !PT ;  /* 0x0000000112ff7812 */ /* 0x008fe8000788c0ff */
[----:B------:R-:W-:Y:S09]  /*5510*/  P2R R78, PR, RZ, 0x10 ;  /* 0x00000010ff4e7803 */ /* 0x000ff20000000000 */
[----:B------:R-:W-:Y:S02]  /*5520*/  @P4 MOV R30, R16 ;  /* 0x00000010001e4202 */ /* 0x000fe40000000f00 */
[----:B------:R-:W-:Y:S01]  /*5530*/  @P4 LOP3.LUT R29, R17, 0xffff, RZ, 0xc0, !PT ;  /* 0x0000ffff111d4812 */ /* 0x000fe200078ec0ff */
[----:B--2-4-:R-:W-:Y:S06]  /*5540*/  @!P0 BRA `(.L_x_86) ;  /* 0x0000000000a48947 */ /* 0x014fec0003800000 */
[----:B------:R-:W-:Y:S01]  /*5550*/  IMAD.HI.U32 R0, R66, R25, RZ ;  /* 0x0000001942007227 */ /* 0x000fe200078e00ff */
[----:B------:R-:W-:Y:S02]  /*5560*/  ISETP.NE.AND P0, PT, R24, 0x1, PT ;  /* 0x000000011800780c */ /* 0x000fe40003f05270 */
[----:B------:R-:W-:Y:S01]  /*5570*/  ISETP.NE.AND P2, PT, R26, 0x1, PT ;  /* 0x000000011a00780c */ /* 0x000fe20003f45270 */
[----:B------:R-:W-:Y:S01]  /*5580*/  IMAD.HI.U32 R4, R67, R60, RZ ;  /* 0x0000003c43047227 */ /* 0x000fe200078e00ff */
[----:B------:R-:W-:Y:S02]  /*5590*/  SHF.R.U32.HI R0, RZ, R65, R0 ;  /* 0x00000041ff007219 */ /* 0x000fe40000011600 */
[----:B------:R-:W-:Y:S01]  /*55a0*/  ISETP.NE.AND P3, PT, R28, 0x1, PT ;  /* 0x000000011c00780c */ /* 0x000fe20003f65270 */
[----:B------:R-:W-:Y:S01]  /*55b0*/  IMAD.HI.U32 R6, R29, R25, RZ ;  /* 0x000000191d067227 */ /* 0x000fe200078e00ff */
[-C--:B------:R-:W-:Y:S02]  /*55c0*/  SHF.R.U32.HI R4, RZ, R61.reuse, R4 ;  /* 0x0000003dff047219 */ /* 0x080fe40000011604 */
[----:B------:R-:W-:Y:S01]  /*55d0*/  SEL R0, R66, R0, !P0 ;  /* 0x0000000042007207 */ /* 0x000fe20004000000 */
[----:B------:R-:W-:Y:S01]  /*55e0*/  IMAD.HI.U32 R5, R30, R60, RZ ;  /* 0x0000003c1e057227 */ /* 0x000fe200078e00ff */
[----:B------:R-:W-:Y:S03]  /*55f0*/  SEL R4, R67, R4, !P3 ;  /* 0x0000000443047207 */ /* 0x000fe60005800000 */
[-C--:B------:R-:W-:Y:S01]  /*5600*/  IMAD.HI.U32 R3, R0, R22.reuse, RZ ;  /* 0x0000001600037227 */ /* 0x080fe200078e00ff */
[----:B------:R-:W-:Y:S03]  /*5610*/  SHF.R.U32.HI R5, RZ, R61, R5 ;  /* 0x0000003dff057219 */ /* 0x000fe60000011605 */
[----:B------:R-:W-:Y:S01]  /*5620*/  IMAD.HI.U32 R2, R4, R22, RZ ;  /* 0x0000001604027227 */ /* 0x000fe200078e00ff */
[----:B------:R-:W-:Y:S02]  /*5630*/  @P2 SHF.R.U32.HI R0, RZ, R23, R3 ;  /* 0x00000017ff002219 */ /* 0x000fe40000011603 */
[----:B------:R-:W-:Y:S02]  /*5640*/  SHF.R.U32.HI R3, RZ, R65, R6 ;  /* 0x00000041ff037219 */ /* 0x000fe40000011606 */
[----:B------:R-:W-:Y:S01]  /*5650*/  @P2 SHF.R.U32.HI R4, RZ, R23, R2 ;  /* 0x00000017ff042219 */ /* 0x000fe20000011602 */
[----:B------:R-:W-:Y:S01]  /*5660*/  IMAD R0, R26, R0, RZ ;  /* 0x000000001a007224 */ /* 0x000fe200078e02ff */
[----:B------:R-:W-:Y:S02]  /*5670*/  SEL R3, R29, R3, !P0 ;  /* 0x000000031d037207 */ /* 0x000fe40004000000 */
[----:B------:R-:W-:Y:S01]  /*5680*/  SEL R2, R30, R5, !P3 ;  /* 0x000000051e027207 */ /* 0x000fe20005800000 */
[----:B------:R-:W-:Y:S01]  /*5690*/  IMAD R5, R26, R4, RZ ;  /* 0x000000041a057224 */ /* 0x000fe200078e02ff */
[C---:B------:R-:W-:Y:S01]  /*56a0*/  ISETP.GE.AND P0, PT, R3.reuse, R0, PT ;  /* 0x000000000300720c */ /* 0x040fe20003f06270 */
[C---:B------:R-:W-:Y:S03]  /*56b0*/  IMAD.HI.U32 R0, R3.reuse, R22, RZ ;  /* 0x0000001603007227 */ /* 0x040fe600078e00ff */
[C---:B------:R-:W-:Y:S02]  /*56c0*/  ISETP.GE.OR P0, PT, R2.reuse, R5, P0 ;  /* 0x000000050200720c */ /* 0x040fe40000706670 */
[----:B------:R-:W-:Y:S04]  /*56d0*/  SHF.R.U32.HI R0, RZ, R23, R0 ;  /* 0x00000017ff007219 */ /* 0x000fe80000011600 */
[C---:B------:R-:W-:Y:S05]  /*56e0*/  SEL R6, R3.reuse, R0, !P2 ;  /* 0x0000000003067207 */ /* 0x040fea0005000000 */
        /* <DEDUP_REMOVED lines=14> */
[----:B------:R-:W-:Y:S07]  /*57d0*/  IMAD R29, R3, R24, R29 ;  /* 0x00000018031d7224 */ /* 0x000fee00078e021d */
.L_x_86:
[----:B-1----:R-:W-:Y:S01]  /*57e0*/  @!P1 ISETP.NE.AND P0, PT, R8, 0x1, PT ;  /* 0x000000010800980c */ /* 0x002fe20003f05270 */
[----:B------:R-:W-:Y:S01]  /*57f0*/  @!P1 IMAD.HI.U32 R2, R29, R9, RZ ;  /* 0x000000091d029227 */ /* 0x000fe200078e00ff */
[----:B------:R-:W-:Y:S01]  /*5800*/  R2UR UR5, R15 ;  /* 0x000000000f0572ca */ /* 0x000fe200000e0000 */
[----:B------:R-:W-:Y:S01]  /*5810*/  BSSY.RECONVERGENT B6, `(.L_x_87) ;  /* 0x0000031000067945 */ /* 0x000fe20003800200 */
[----:B------:R-:W-:Y:S01]  /*5820*/  R2UR UR4, R14 ;  /* 0x000000000e0472ca */ /* 0x000fe200000e0000 */
[----:B------:R-:W-:Y:S01]  /*5830*/  @!P1 IMAD.HI.U32 R0, R30, R10, RZ ;  /* 0x0000000a1e009227 */ /* 0x000fe200078e00ff */
[----:B------:R-:W-:Y:S02]  /*5840*/  @!P1 SHF.R.U32.HI R2, RZ, R12, R2 ;  /* 0x0000000cff029219 */ /* 0x000fe40000011602 */
[----:B------:R-:W-:Y:S01]  /*5850*/  @!P1 ISETP.NE.AND P2, PT, R7, 0x1, PT ;  /* 0x000000010700980c */ /* 0x000fe20003f45270 */
[----:B------:R-:W-:Y:S01]  /*5860*/  VIADD R80, R80, 0x1 ;  /* 0x0000000150507836 */ /* 0x000fe20000000000 */
[----:B------:R-:W-:Y:S02]  /*5870*/  @!P1 SEL R2, R29, R2, !P0 ;  /* 0x000000021d029207 */ /* 0x000fe40004000000 */
[----:B------:R-:W-:Y:S02]  /*5880*/  @!P1 SHF.R.U32.HI R0, RZ, R11, R0 ;  /* 0x0000000bff009219 */ /* 0x000fe40000011600 */
[----:B------:R-:W-:Y:S01]  /*5890*/  LOP3.LUT P0, RZ, R70, 0x3f0, RZ, 0xc0, !PT ;  /* 0x000003f046ff7812 */ /* 0x000fe2000780c0ff */
[----:B------:R-:W-:Y:S01]  /*58a0*/  USHF.L.U32 UR42, UR5, 0x6, URZ ;  /* 0x00000006052a7899 */ /* 0x000fe200080006ff */
[----:B------:R-:W-:Y:S01]  /*58b0*/  @!P1 SEL R3, R30, R0, !P2 ;  /* 0x000000001e039207 */ /* 0x000fe20005000000 */
[----:B------:R-:W-:Y:S01]  /*58c0*/  USHF.L.U32 UR41, UR4, 0x7, URZ ;  /* 0x0000000704297899 */ /* 0x000fe200080006ff */
[----:B------:R-:W-:Y:S03]  /*58d0*/  @P4 SHF.R.U32.HI R71, RZ, 0x10, R17 ;  /* 0x00000010ff474819 */ /* 0x000fe60000011611 */
[----:B------:R-:W-:Y:S02]  /*58e0*/  @!P1 IMAD.IADD R0, R2, 0x1, -R3 ;  /* 0x0000000102009824 */ /* 0x000fe400078e0a03 */
[----:B------:R-:W-:Y:S02]  /*58f0*/  @!P1 IMAD.IADD R2, R3, 0x1, -R2 ;  /* 0x0000000103029824 */ /* 0x000fe400078e0a02 */
[----:B------:R-:W-:Y:S02]  /*5900*/  @!P1 IMAD R30, R0, R7, R30 ;  /* 0x00000007001e9224 */ /* 0x000fe400078e021e */
[----:B------:R-:W-:Y:S01]  /*5910*/  @!P1 IMAD R29, R2, R8, R29 ;  /* 0x00000008021d9224 */ /* 0x000fe200078e021d */
[----:B------:R-:W-:Y:S06]  /*5920*/  @!P0 BRA `(.L_x_88) ;  /* 0x00000000007c8947 */ /* 0x000fec0003800000 */
[----:B------:R-:W1:Y:S01]  /*5930*/  LDCU.64 UR8, c[0x4][0x80] ;  /* 0x01001000ff0877ac */ /* 0x000e620008000a00 */
[----:B------:R-:W-:Y:S01]  /*5940*/  MOV R2, 0x0 ;  /* 0x0000000000027802 */ /* 0x000fe20000000f00 */
[----:B------:R-:W-:Y:S02]  /*5950*/  HFMA2 R12, -RZ, RZ, 0, 5.9604644775390625e-08 ;  /* 0x00000001ff0c7431 */ /* 0x000fe400000001ff */
[----:B------:R-:W-:Y:S01]  /*5960*/  IMAD.MOV.U32 R8, RZ, RZ, 0x70 ;  /* 0x00000070ff087424 */ /* 0x000fe200078e00ff */
[----:B------:R2:W3:Y:S01]  /*5970*/  LDC.64 R14, c[0x4][R2] ;  /* 0x01000000020e7b82 */ /* 0x0004e20000000a00 */
[----:B------:R-:W4:Y:S01]  /*5980*/  LDCU.64 UR6, c[0x4][0x88] ;  /* 0x01001100ff0677ac */ /* 0x000f220008000a00 */
[----:B------:R-:W-:Y:S01]  /*5990*/  IMAD.MOV.U32 R13, RZ, RZ, RZ ;  /* 0x000000ffff0d7224 */ /* 0x000fe200078e00ff */
[----:B------:R-:W2:Y:S01]  /*59a0*/  LDCU.64 UR4, c[0x4][0x8] ;  /* 0x01000100ff0477ac */ /* 0x000ea20008000a00 */
[----:B-1----:R-:W-:Y:S01]  /*59b0*/  MOV R5, UR9 ;  /* 0x0000000900057c02 */ /* 0x002fe20008000f00 */
[----:B------:R-:W-:Y:S01]  /*59c0*/  IMAD.U32 R4, RZ, RZ, UR8 ;  /* 0x00000008ff047e24 */ /* 0x000fe2000f8e00ff */
[----:B----4-:R-:W-:Y:S01]  /*59d0*/  MOV R7, UR7 ;  /* 0x0000000700077c02 */ /* 0x010fe20008000f00 */
[----:B------:R-:W-:Y:S01]  /*59e0*/  IMAD.U32 R6, RZ, RZ, UR6 ;  /* 0x00000006ff067e24 */ /* 0x000fe2000f8e00ff */
[----:B--2---:R-:W-:Y:S01]  /*59f0*/  MOV R11, UR5 ;  /* 0x00000005000b7c02 */ /* 0x004fe20008000f00 */
[----:B------:R-:W-:Y:S02]  /*5a00*/  IMAD.U32 R10, RZ, RZ, UR4 ;  /* 0x00000004ff0a7e24 */ /* 0x000fe4000f8e00ff */
[----:B------:R-:W-:Y:S07]  /*5a10*/  LEPC R20, `(.L_x_89) ;  /* 0x000000001014794e */ /* 0x000fee0000000000 */
[----:B---3-5:R-:W-:Y:S05]  /*5a20*/  CALL.ABS.NOINC R14 ;  /* 0x000000000e007343 */ /* 0x028fea0003c00000 */
.L_x_89:
[----:B------:R-:W1:Y:S01]  /*5a30*/  LDCU.64 UR8, c[0x4][0x80] ;  /* 0x01001000ff0877ac */ /* 0x000e620008000a00 */
[----:B------:R-:W2:Y:S01]  /*5a40*/  LDC.64 R2, c[0x4][R2] ;  /* 0x0100000002027b82 */ /* 0x000ea20000000a00 */
[----:B------:R-:W-:Y:S02]  /*5a50*/  HFMA2 R12, -RZ, RZ, 0, 5.9604644775390625e-08 ;  /* 0x00000001ff0c7431 */ /* 0x000fe400000001ff */
[----:B------:R-:W-:Y:S02]  /*5a60*/  IMAD.MOV.U32 R8, RZ, RZ, 0x70 ;  /* 0x00000070ff087424 */ /* 0x000fe400078e00ff */
[----:B------:R-:W-:Y:S01]  /*5a70*/  IMAD.MOV.U32 R13, RZ, RZ, RZ ;  /* 0x000000ffff0d7224 */ /* 0x000fe200078e00ff */
[----:B------:R-:W3:Y:S01]  /*5a80*/  LDCU.64 UR6, c[0x4][0x88] ;  /* 0x01001100ff0677ac */ /* 0x000ee20008000a00 */
[----:B------:R-:W4:Y:S01]  /*5a90*/  LDCU.64 UR4, c[0x4][0x8] ;  /* 0x01000100ff0477ac */ /* 0x000f220008000a00 */
[----:B-1----:R-:W-:Y:S02]  /*5aa0*/  MOV R4, UR8 ;  /* 0x0000000800047c02 */ /* 0x002fe40008000f00 */
[----:B------:R-:W-:Y:S02]  /*5ab0*/  MOV R5, UR9 ;  /* 0x0000000900057c02 */ /* 0x000fe40008000f00 */
[----:B---3--:R-:W-:Y:S01]  /*5ac0*/  MOV R7, UR7 ;  /* 0x0000000700077c02 */ /* 0x008fe20008000f00 */
[----:B------:R-:W-:Y:S01]  /*5ad0*/  IMAD.U32 R6, RZ, RZ, UR6 ;  /* 0x00000006ff067e24 */ /* 0x000fe2000f8e00ff */
[----:B----4-:R-:W-:Y:S01]  /*5ae0*/  MOV R11, UR5 ;  /* 0x00000005000b7c02 */ /* 0x010fe20008000f00 */
[----:B------:R-:W-:Y:S02]  /*5af0*/  IMAD.U32 R10, RZ, RZ, UR4 ;  /* 0x00000004ff0a7e24 */ /* 0x000fe4000f8e00ff */
[----:B------:R-:W-:Y:S07]  /*5b00*/  LEPC R20, `(.L_x_88) ;  /* 0x000000001014794e */ /* 0x000fee0000000000 */
[----:B--2---:R-:W-:Y:S05]  /*5b10*/  CALL.ABS.NOINC R2 ;  /* 0x0000000002007343 */ /* 0x004fea0003c00000 */
.L_x_88:
[----:B------:R-:W-:Y:S05]  /*5b20*/  BSYNC.RECONVERGENT B6 ;  /* 0x0000000000067941 */ /* 0x000fea0003800200 */
.L_x_87:
[----:B------:R-:W-:Y:S01]  /*5b30*/  ISETP.NE.U32.AND P4, PT, R58, RZ, PT ;  /* 0x000000ff3a00720c */ /* 0x000fe20003f85070 */
[----:B------:R-:W-:Y:S01]  /*5b40*/  UISETP.NE.AND UP2, UPT, UR44, URZ, UPT ;  /* 0x000000ff2c00728c */ /* 0x000fe2000bf45270 */
[----:B------:R-:W-:Y:S01]  /*5b50*/  ISETP.NE.U32.AND P2, PT, RZ, UR46, PT ;  /* 0x0000002eff007c0c */ /* 0x000fe2000bf45070 */
[----:B------:R-:W-:Y:S01]  /*5b60*/  UISETP.NE.U32.AND UP1, UPT, UR48, URZ, UPT ;  /* 0x000000ff3000728c */ /* 0x000fe2000bf25070 */
[----:B------:R-:W-:Y:S01]  /*5b70*/  ISETP.NE.AND.EX P4, PT, R59, RZ, PT, P4 ;  /* 0x000000ff3b00720c */ /* 0x000fe20003f85340 */
[----:B------:R-:W-:Y:S01]  /*5b80*/  UPLOP3.LUT UP0, UPT, UPT, UPT, UPT, 0x40, 0x4 ;  /* 0x000000000004789c */ /* 0x000fe20003f0e870 */
[----:B------:R-:W-:Y:S01]  /*5b90*/  ISETP.NE.AND.EX P2, PT, RZ, UR47, PT, P2 ;  /* 0x0000002fff007c0c */ /* 0x000fe2000bf45320 */
[----:B------:R-:W-:Y:S01]  /*5ba0*/  UISETP.NE.AND.EX UP1, UPT, UR49, URZ, UPT, UP1 ;  /* 0x000000ff3100728c */ /* 0x000fe2000bf25310 */
[----:B------:R-:W-:Y:S04]  /*5bb0*/  PLOP3.LUT P1, PT, PT, PT, UP2, 0x80, 0x8 ;  /* 0x000000000008781c */ /* 0x000fe80003f2f028 */
[----:B------:R-:W-:Y:S06]  /*5bc0*/  @UP2 UPLOP3.LUT UP0, UPT, UPT, UPT, UP1, 0x80, 0x8 ;  /* 0x000000000008289c */ /* 0x000fec0003f0f010 */
[----:B------:R-:W-:Y:S01]  /*5bd0*/  PLOP3.LUT P0, PT, PT, PT, UP0, 0x80, 0x8 ;  /* 0x000000000008781c */ /* 0x000fe20003f0f008 */
[----:B------:R-:W-:Y:S01]  /*5be0*/  @!UPT UIADD3 URZ, UPT, UPT, URZ, URZ, URZ ;  /* 0x000000fffffff290 */ /* 0x000fe2000fffe0ff */
[----:B------:R-:W-:Y:S11]  /*5bf0*/  BRA.U !UP1, `(.L_x_90) ;  /* 0x0000000109387547 */ /* 0x000ff6000b800000 */
[----:B------:R-:W-:Y:S01]  /*5c00*/  UISETP.NE.U32.AND UP0, UPT, UR46, URZ, UPT ;  /* 0x000000ff2e00728c */ /* 0x000fe2000bf05070 */
[----:B------:R-:W-:Y:S02]  /*5c10*/  HFMA2 R0, -RZ, RZ, 0, 5.9604644775390625e-08 ;  /* 0x00000001ff007431 */ /* 0x000fe400000001ff */
[----:B------:R-:W-:Y:S01]  /*5c20*/  IMAD.MOV.U32 R64, RZ, RZ, 0x1 ;  /* 0x00000001ff407424 */ /* 0x000fe200078e00ff */
[----:B------:R-:W-:Y:S06]  /*5c30*/  UISETP.NE.AND.EX UP0, UPT, UR47, URZ, UPT, UP0 ;  /* 0x000000ff2f00728c */ /* 0x000fec000bf05300 */
[----:B------:R-:W-:Y:S05]  /*5c40*/  PLOP3.LUT P3, PT, PT, PT, UP0, 0x80, 0x8 ;  /* 0x000000000008781c */ /* 0x000fea0003f6f008 */
[----:B------:R-:W1:Y:S01]  /*5c50*/  @UP0 LDCU.64 UR4, c[0x0][0x888] ;  /* 0x00011100ff0407ac */ /* 0x000e620008000a00 */
[----:B------:R-:W-:Y:S07]  /*5c60*/  @UP0 UIMAD UR6, UR52, UR48, URZ ;  /* 0x00000030340602a4 */ /* 0x000fee000f8e02ff */
[----:B------:R-:W-:Y:S01]  /*5c70*/  @!P3 PRMT R64, R0, 0x7610, R64 ;  /* 0x000076100040b816 */ /* 0x000fe20000000040 */
[----:B-1----:R-:W-:Y:S06]  /*5c80*/  @UP0 UIMAD.WIDE UR4, UR6, 0x4, UR4 ;  /* 0x00000004060408a5 */ /* 0x002fec000f8e0204 */
[----:B------:R-:W-:Y:S01]  /*5c90*/  IMAD.U32 R2, RZ, RZ, UR4 ;  /* 0x00000004ff027e24 */ /* 0x000fe2000f8e00ff */
[----:B------:R-:W-:Y:S04]  /*5ca0*/  MOV R3, UR5 ;  /* 0x0000000500037c02 */ /* 0x000fe80008000f00 */
[----:B------:R-:W1:Y:S01]  /*5cb0*/  @!UP0 LDCU UR4, c[0x0][0x880] ;  /* 0x00011000ff0487ac */ /* 0x000e620008000800 */
[----:B-----5:R2:W5:Y:S02]  /*5cc0*/  @P3 LDG.E R35, desc[UR54][R2.64] ;  /* 0x0000003602233981 */ /* 0x020564000c1e1900 */
[----:B-12---:R-:W-:Y:S02]  /*5cd0*/  @!P3 IMAD.U32 R35, RZ, RZ, UR4 ;  /* 0x00000004ff23be24 */ /* 0x006fe4000f8e00ff */
.L_x_90:
[----:B------:R-:W-:Y:S05]  /*5ce0*/  @!P4 BRA `(.L_x_91) ;  /* 0x000000000020c947 */ /* 0x000fea0003800000 */
[----:B------:R-:W-:Y:S04]  /*5cf0*/  ISETP.NE.U32.AND P3, PT, R56, RZ, PT ;  /* 0x000000ff3800720c */ /* 0x000fe80003f65070 */
[----:B------:R-:W-:Y:S11]  /*5d00*/  ISETP.NE.AND.EX P3, PT, R57, RZ, PT, P3 ;  /* 0x000000ff3900720c */ /* 0x000ff60003f65330 */
[----:B------:R-:W-:Y:S02]  /*5d10*/  @!UPT UIADD3 URZ, UPT, UPT, URZ, URZ, URZ ;  /* 0x000000fffffff290 */ /* 0x000fe4000fffe0ff */
[----:B------:R-:W1:Y:S01]  /*5d20*/  @P3 LDC.64 R2, c[0x0][0x8a8] ;  /* 0x00022a00ff023b82 */ /* 0x000e620000000a00 */
[----:B------:R-:W-:Y:S04]  /*5d30*/  @P3 IMAD R0, R58, UR52, RZ ;  /* 0x000000343a003c24 */ /* 0x000fe8000f8e02ff */
[----:B-1----:R-:W-:Y:S05]  /*5d40*/  @P3 IMAD.WIDE R2, R0, 0x4, R2 ;  /* 0x0000000400023825 */ /* 0x002fea00078e0202 */
[----:B-----5:R1:W5:Y:S02]  /*5d50*/  @P3 LDG.E R33, desc[UR54][R2.64] ;  /* 0x0000003602213981 */ /* 0x020364000c1e1900 */
[----:B-1----:R-:W2:Y:S02]  /*5d60*/  @!P3 LDC R33, c[0x0][0x8a0] ;  /* 0x00022800ff21bb82 */ /* 0x002ea40000000800 */
.L_x_91:
[----:B-----5:R-:W-:Y:S01]  /*5d70*/  FSETP.NEU.AND P3, PT, R35, RZ, PT ;  /* 0x000000ff2300720b */ /* 0x020fe20003f6d000 */
[----:B------:R-:W-:Y:S01]  /*5d80*/  IMAD.SHL.U32 R89, R68, 0x4, RZ ;  /* 0x0000000444597824 */ /* 0x000fe200078e00ff */
[----:B------:R-:W-:Y:S01]  /*5d90*/  SEL R4, RZ, 0xffffffff, P2 ;  /* 0xffffffffff047807 */ /* 0x000fe20001000000 */
[----:B------:R-:W-:Y:S01]  /*5da0*/  BSSY B1, `(.L_x_92) ;  /* 0x0000043000017945 */ /* 0x000fe20003800000 */
[----:B------:R-:W-:Y:S01]  /*5db0*/  @P1 LOP3.LUT P2, RZ, R64, 0xff, RZ, 0xc0, !PT ;  /* 0x000000ff40ff1812 */ /* 0x000fe2000784c0ff */
[----:B------:R-:W-:Y:S01]  /*5dc0*/  VIADD R84, R89, UR36 ;  /* 0x0000002459547c36 */ /* 0x000fe20008000000 */
[----:B------:R-:W-:Y:S01]  /*5dd0*/  @P1 SEL R0, RZ, 0xffffffff, P3 ;  /* 0xffffffffff001807 */ /* 0x000fe20001800000 */
[----:B------:R-:W-:Y:S01]  /*5de0*/  IMAD.MOV.U32 R90, RZ, RZ, 0x1 ;  /* 0x00000001ff5a7424 */ /* 0x000fe200078e00ff */
[----:B------:R-:W-:Y:S01]  /*5df0*/  LOP3.LUT R74, R74, 0x1, RZ, 0x3c, !PT ;  /* 0x000000014a4a7812 */ /* 0x000fe200078e3cff */
[----:B------:R-:W-:Y:S01]  /*5e00*/  IMAD.MOV.U32 R88, RZ, RZ, RZ ;  /* 0x000000ffff587224 */ /* 0x000fe200078e00ff */
[----:B------:R-:W-:Y:S02]  /*5e10*/  @P0 SEL R0, R4, R0, !P2 ;  /* 0x0000000004000207 */ /* 0x000fe40005000000 */
[----:B------:R-:W-:Y:S02]  /*5e20*/  CS2R R54, SRZ ;  /* 0x0000000000367805 */ /* 0x000fe4000001ff00 */
[----:B------:R-:W-:Y:S02]  /*5e30*/  LEA R86, R31, UR36, 0x3 ;  /* 0x000000241f567c11 */ /* 0x000fe4000f8e18ff */
[----:B------:R-:W-:Y:S02]  /*5e40*/  CS2R R52, SRZ ;  /* 0x0000000000347805 */ /* 0x000fe4000001ff00 */
[----:B------:R-:W-:Y:S02]  /*5e50*/  @P1 LOP3.LUT R0, R0, 0x1, RZ, 0xc0, !PT ;  /* 0x0000000100001812 */ /* 0x000fe400078ec0ff */
[----:B------:R-:W-:Y:S02]  /*5e60*/  CS2R R50, SRZ ;  /* 0x0000000000327805 */ /* 0x000fe4000001ff00 */
[----:B------:R-:W-:Y:S02]  /*5e70*/  SHF.L.U32 R2, R73, 0x1f, RZ ;  /* 0x0000001f49027819 */ /* 0x000fe400000006ff */
[----:B------:R-:W-:Y:S02]  /*5e80*/  CS2R R48, SRZ ;  /* 0x0000000000307805 */ /* 0x000fe4000001ff00 */
[----:B------:R-:W-:Y:S02]  /*5e90*/  ISETP.NE.U32.OR P6, PT, R0, 0x1, !P1 ;  /* 0x000000010000780c */ /* 0x000fe40004fc5470 */
[----:B------:R-:W-:Y:S02]  /*5ea0*/  CS2R R46, SRZ ;  /* 0x00000000002e7805 */ /* 0x000fe4000001ff00 */
[----:B------:R-:W-:Y:S02]  /*5eb0*/  PLOP3.LUT P2, PT, PT, PT, UP1, 0x80, 0x8 ;  /* 0x000000000008781c */ /* 0x000fe40003f4f018 */
[----:B------:R-:W-:Y:S02]  /*5ec0*/  CS2R R44, SRZ ;  /* 0x00000000002c7805 */ /* 0x000fe4000001ff00 */
[----:B------:R-:W-:Y:S02]  /*5ed0*/  LEA.HI R34, R31, R31, RZ, 0x1 ;  /* 0x0000001f1f227211 */ /* 0x000fe400078f08ff */
[----:B------:R-:W-:Y:S02]  /*5ee0*/  CS2R R42, SRZ ;  /* 0x00000000002a7805 */ /* 0x000fe4000001ff00 */
[----:B------:R-:W-:Y:S02]  /*5ef0*/  LOP3.LUT P4, R79, R64, 0xff, RZ, 0xc0, !PT ;  /* 0x000000ff404f7812 */ /* 0x000fe4000788c0ff */
[----:B------:R-:W-:Y:S02]  /*5f00*/  CS2R R40, SRZ ;  /* 0x0000000000287805 */ /* 0x000fe4000001ff00 */
[----:B------:R-:W-:Y:S01]  /*5f10*/  SEL R3, RZ, 0xffffffff, P3 ;  /* 0xffffffffff037807 */ /* 0x000fe20001800000 */
[----:B------:R-:W-:Y:S01]  /*5f20*/  VIADD R83, R84, 0x400 ;  /* 0x0000040054537836 */ /* 0x000fe20000000000 */
[----:B------:R-:W-:Y:S01]  /*5f30*/  P2R R81, PR, RZ, 0x40 ;  /* 0x00000040ff517803 */ /* 0x000fe20000000000 */
[----:B------:R-:W-:Y:S01]  /*5f40*/  IMAD.IADD R82, R75, 0x1, R84 ;  /* 0x000000014b527824 */ /* 0x000fe200078e0254 */
[----:B------:R-:W-:Y:S02]  /*5f50*/  @P6 SHF.L.U32 R0, R74, 0x1f, RZ ;  /* 0x0000001f4a006819 */ /* 0x000fe400000006ff */
[----:B------:R-:W-:Y:S02]  /*5f60*/  @P2 SEL R3, R4, R3, !P4 ;  /* 0x0000000304032207 */ /* 0x000fe40006000000 */
[----:B------:R1:W3:Y:S02]  /*5f70*/  @P6 SYNCS.PHASECHK.TRANS64.TRYWAIT P1, [UR36+0x20], R0 ;  /* 0x00002000ff0065a7 */ /* 0x0002e40008021124 */
[----:B------:R-:W-:Y:S04]  /*5f80*/  LOP3.LUT R3, R3, 0x1, RZ, 0xc0, !PT ;  /* 0x0000000103037812 */ /* 0x000fe800078ec0ff */
[----:B------:R-:W-:Y:S04]  /*5f90*/  ISETP.NE.U32.AND P5, PT, R3, 0x1, PT ;  /* 0x000000010300780c */ /* 0x000fe80003fa5070 */
[----:B------:R-:W-:Y:S01]  /*5fa0*/  P2R R91, PR, RZ, 0x20 ;  /* 0x00000020ff5b7803 */ /* 0x000fe20000000000 */
[----:B------:R4:W2:Y:S01]  /*5fb0*/  SYNCS.PHASECHK.TRANS64.TRYWAIT P0, [R86+URZ+0x90], R2 ;  /* 0x00009002560075a7 */ /* 0x0008a200080011ff */
[C---:B-1----:R-:W-:Y:S01]  /*5fc0*/  IMAD.SHL.U32 R0, R34.reuse, 0x40, RZ ;  /* 0x0000004022007824 */ /* 0x042fe200078e00ff */
[----:B------:R-:W-:Y:S04]  /*5fd0*/  LOP3.LUT R34, R34, 0xffe, RZ, 0xc0, !PT ;  /* 0x00000ffe22227812 */ /* 0x000fe800078ec0ff */
[----:B------:R-:W-:Y:S01]  /*5fe0*/  LOP3.LUT R0, R0, 0xffffff80, RZ, 0xc0, !PT ;  /* 0xffffff8000007812 */ /* 0x000fe200078ec0ff */
[----:B------:R-:W-:Y:S04]  /*5ff0*/  IMAD.IADD R34, R31, 0x1, -R34 ;  /* 0x000000011f227824 */ /* 0x000fe800078e0a22 */
[----:B------:R-:W-:Y:S04]  /*6000*/  IMAD.IADD R0, R32, 0x1, R0 ;  /* 0x0000000120007824 */ /* 0x000fe800078e0200 */
[----:B------:R-:W-:Y:S01]  /*6010*/  IMAD R34, R34, 0x100000, R0 ;  /* 0x0010000022227824 */ /* 0x000fe200078e0200 */
[----:B---3--:R-:W-:Y:S01]  /*6020*/  @P6 SEL R90, RZ, 0x1, !P1 ;  /* 0x00000001ff5a6807 */ /* 0x008fe20004800000 */
[----:B----4-:R-:W-:Y:S06]  /*6030*/  @!P6 BRA `(.L_x_93) ;  /* 0x000000000064e947 */ /* 0x010fec0003800000 */
[----:B------:R-:W-:Y:S01]  /*6040*/  @P5 IMAD R5, R76, 0x4, R83 ;  /* 0x000000044c055824 */ /* 0x000fe200078e0253 */
[----:B------:R-:W-:Y:S01]  /*6050*/  ISETP.NE.AND P1, PT, R90, RZ, PT ;  /* 0x000000ff5a00720c */ /* 0x000fe20003f25270 */
[----:B------:R-:W-:Y:S01]  /*6060*/  IMAD.MOV.U32 R54, RZ, RZ, RZ ;  /* 0x000000ffff367224 */ /* 0x000fe200078e00ff */
[----:B------:R-:W-:Y:S01]  /*6070*/  BSSY B0, `(.L_x_94) ;  /* 0x000000d000007945 */ /* 0x000fe20003800000 */
[----:B------:R-:W-:Y:S01]  /*6080*/  @P5 IMAD.IADD R4, R75, 0x1, R5 ;  /* 0x000000014b045824 */ /* 0x000fe200078e0205 */
[----:B------:R-:W-:Y:S02]  /*6090*/  CS2R R50, SRZ ;  /* 0x0000000000327805 */ /* 0x000fe4000001ff00 */
[----:B------:R-:W-:Y:S02]  /*60a0*/  CS2R R48, SRZ ;  /* 0x0000000000307805 */ /* 0x000fe4000001ff00 */
[----:B------:R-:W-:Y:S02]  /*60b0*/  CS2R R52, SRZ ;  /* 0x0000000000347805 */ /* 0x000fe4000001ff00 */
[----:B------:R-:W-:Y:S02]  /*60c0*/  CS2R R42, SRZ ;  /* 0x00000000002a7805 */ /* 0x000fe4000001ff00 */
[----:B------:R-:W-:Y:S02]  /*60d0*/  CS2R R40, SRZ ;  /* 0x0000000000287805 */ /* 0x000fe4000001ff00 */
[----:B------:R-:W-:Y:S02]  /*60e0*/  CS2R R46, SRZ ;  /* 0x00000000002e7805 */ /* 0x000fe4000001ff00 */
[----:B------:R-:W-:Y:S01]  /*60f0*/  CS2R R44, SRZ ;  /* 0x00000000002c7805 */ /* 0x000fe2000001ff00 */
[----:B------:R-:W-:Y:S06]  /*6100*/  @P1 BRA `(.L_x_95) ;  /* 0x00000000000c1947 */ /* 0x000fec0003800000 */
[----:B------:R-:W-:Y:S04]  /*6110*/  SHF.L.U32 R3, R74, 0x1f, RZ ;  /* 0x0000001f4a037819 */ /* 0x000fe800000006ff */
[----:B------:R-:W1:Y:S02]  /*6120*/  SYNCS.PHASECHK.TRANS64.TRYWAIT P1, [UR36+0x20], R3 ;  /* 0x00002003ff0075a7 */ /* 0x000e640008021124 */
[----:B-1----:R-:W-:Y:S05]  /*6130*/  @!P1 BRA `(.L_x_96) ;  /* 0x0000002800589947 */ /* 0x002fea0003800000 */
.L_x_95:
[----:B------:R-:W-:Y:S05]  /*6140*/  BSYNC B0 ;  /* 0x0000000000007941 */ /* 0x000fea0003800000 */
.L_x_94:
[----:B------:R-:W-:Y:S01]  /*6150*/  ISETP.NE.AND P1, PT, R91, RZ, PT ;  /* 0x000000ff5b00720c */ /* 0x000fe20003f25270 */
[----:B------:R-:W-:Y:S11]  /*6160*/  HFMA2 R88, -RZ, RZ, 0, 5.9604644775390625e-08 ;  /* 0x00000001ff587431 */ /* 0x000ff600000001ff */
[----:B------:R-:W-:Y:S01]  /*6170*/  @!UPT UIADD3 URZ, UPT, UPT, URZ, URZ, URZ ;  /* 0x000000fffffff290 */ /* 0x000fe2000fffe0ff */
[----:B------:R-:W-:Y:S05]  /*6180*/  @P1 WARPSYNC.ALL ;  /* 0x0000000000001948 */ /* 0x000fea0003800000 */
[----:B------:R3:W4:Y:S04]  /*6190*/  @P1 LDSM.16.M88.4 R48, [R5] ;  /* 0x000000000530183b */ /* 0x0007280000000200 */
[----:B------:R3:W1:Y:S04]  /*61a0*/  @P1 LDSM.16.M88.4 R52, [R4] ;  /* 0x000000000434183b */ /* 0x0006680000000200 */
[----:B------:R3:W1:Y:S04]  /*61b0*/  @P1 LDSM.16.M88.4 R40, [R89+UR36+0x400] ;  /* 0x000400245928183b */ /* 0x0006680008000200 */
[----:B------:R3:W1:Y:S02]  /*61c0*/  @P1 LDSM.16.M88.4 R44, [R82+0x400] ;  /* 0x00040000522c183b */ /* 0x0006640000000200 */
.L_x_93:
[----:B------:R-:W-:Y:S05]  /*61d0*/  BSYNC B1 ;  /* 0x0000000000017941 */ /* 0x000fea0003800000 */
.L_x_92:
[----:B-1----:R-:W-:Y:S04]  /*61e0*/  SHF.R.U32.HI R0, RZ, 0x15, R34 ;  /* 0x00000015ff007819 */ /* 0x002fe80000011622 */
[----:B------:R-:W-:Y:S01]  /*61f0*/  LOP3.LUT P1, RZ, R0, 0x3, R69, 0x48, !PT ;  /* 0x0000000300ff7812 */ /* 0x000fe20007824845 */
[----:B------:R-:W-:Y:S01]  /*6200*/  @!UPT UIADD3 URZ, UPT, UPT, URZ, URZ, URZ ;  /* 0x000000fffffff290 */ /* 0x000fe2000fffe0ff */
[----:B--2---:R-:W-:Y:S11]  /*6210*/  @P0 BRA `(.L_x_97) ;  /* 0x0000000000080947 */ /* 0x004ff60003800000 */
[----:B------:R-:W1:Y:S02]  /*6220*/  SYNCS.PHASECHK.TRANS64.TRYWAIT P0, [R86+URZ+0x90], R2 ;  /* 0x00009002560075a7 */ /* 0x000e6400080011ff */
[----:B-1----:R-:W-:Y:S05]  /*6230*/  @!P0 BRA `(.L_x_98) ;  /* 0x0000002800308947 */ /* 0x002fea0003800000 */
.L_x_97:
[----:B------:R-:W-:Y:S05]  /*6240*/  @!P1 BRA `(.L_x_99) ;  /* 0x0000000000409947 */ /* 0x000fea0003800000 */
[----:B------:R-:W3:Y:S01]  /*6250*/  LDCU.64 UR8, c[0x4][0x70] ;  /* 0x01000e00ff0877ac */ /* 0x000ee20008000a00 */
[----:B------:R-:W-:Y:S01]  /*6260*/  MOV R3, 0x0 ;  /* 0x0000000000037802 */ /* 0x000fe20000000f00 */
[----:B------:R-:W-:Y:S02]  /*6270*/  HFMA2 R12, -RZ, RZ, 0, 5.9604644775390625e-08 ;  /* 0x00000001ff0c7431 */ /* 0x000fe400000001ff */
[----:B------:R-:W-:Y:S02]  /*6280*/  IMAD.MOV.U32 R8, RZ, RZ, 0x192 ;  /* 0x00000192ff087424 */ /* 0x000fe400078e00ff */
[----:B------:R-:W-:Y:S01]  /*6290*/  IMAD.MOV.U32 R13, RZ, RZ, RZ ;  /* 0x000000ffff0d7224 */ /* 0x000fe200078e00ff */
[----:B------:R-:W2:Y:S01]  /*62a0*/  LDCU.64 UR6, c[0x4][0x78] ;  /* 0x01000f00ff0677ac */ /* 0x000ea20008000a00 */
[----:B-1----:R-:W1:Y:S01]  /*62b0*/  LDC.64 R2, c[0x4][R3] ;  /* 0x0100000003027b82 */ /* 0x002e620000000a00 */
[----:B------:R-:W5:Y:S01]  /*62c0*/  LDCU.64 UR4, c[0x4][0x10] ;  /* 0x01000200ff0477ac */ /* 0x000f620008000a00 */
[----:B---3--:R-:W-:Y:S01]  /*62d0*/  MOV R5, UR9 ;  /* 0x0000000900057c02 */ /* 0x008fe20008000f00 */
[----:B------:R-:W-:Y:S01]  /*62e0*/  IMAD.U32 R4, RZ, RZ, UR8 ;  /* 0x00000008ff047e24 */ /* 0x000fe2000f8e00ff */
[----:B--2---:R-:W-:Y:S01]  /*62f0*/  MOV R7, UR7 ;  /* 0x0000000700077c02 */ /* 0x004fe20008000f00 */
[----:B------:R-:W-:Y:S01]  /*6300*/  IMAD.U32 R6, RZ, RZ, UR6 ;  /* 0x00000006ff067e24 */ /* 0x000fe2000f8e00ff */
[----:B-----5:R-:W-:Y:S01]  /*6310*/  MOV R11, UR5 ;  /* 0x00000005000b7c02 */ /* 0x020fe20008000f00 */
[----:B------:R-:W-:Y:S02]  /*6320*/  IMAD.U32 R10, RZ, RZ, UR4 ;  /* 0x00000004ff0a7e24 */ /* 0x000fe4000f8e00ff */
[----:B------:R-:W-:Y:S07]  /*6330*/  LEPC R20, `(.L_x_99) ;  /* 0x000000001014794e */ /* 0x000fee0000000000 */
[----:B-1--4-:R-:W-:Y:S05]  /*6340*/  CALL.ABS.NOINC R2 ;  /* 0x0000000002007343 */ /* 0x012fea0003c00000 */
.L_x_99:
[----:B------:R-:W-:Y:S05]  /*6350*/  WARPSYNC.ALL ;  /* 0x0000000000007948 */ /* 0x000fea0003800000 */
[----:B------:R-:W-:Y:S01]  /*6360*/  R2UR UR4, R34 ;  /* 0x00000000220472ca */ /* 0x000fe200000e0000 */
[----:B------:R-:W-:Y:S01]  /*6370*/  BSSY.RECONVERGENT B0, `(.L_x_100) ;  /* 0x000003c000007945 */ /* 0x000fe20003800200 */
[----:B------:R-:W-:Y:S02]  /*6380*/  SHF.L.U32 R87, R76, 0x2, RZ ;  /* 0x000000024c577819 */ /* 0x000fe400000006ff */
[----:B------:R-:W-:Y:S02]  /*6390*/  ISETP.NE.AND P0, PT, R77, RZ, PT ;  /* 0x000000ff4d00720c */ /* 0x000fe40003f05270 */
[----:B------:R-:W-:Y:S04]  /*63a0*/  IADD3 R83, PT, PT, R83, R87, RZ ;  /* 0x0000005753537210 */ /* 0x000fe80007ffe0ff */
[----:B------:R-:W-:Y:S03]  /*63b0*/  IADD3 R85, PT, PT, R75, R83, RZ ;  /* 0x000000534b557210 */ /* 0x000fe60007ffe0ff */
[----:B---3--:R-:W2:Y:S02]  /*63c0*/  LDTM.16dp128bit.x8 R4, tmem[UR4] ;  /* 0x00000004000479ee */ /* 0x008ea40008180000 */
[C---:B--2---:R-:W-:Y:S01]  /*63d0*/  FMUL R0, R33.reuse, R4 ;  /* 0x0000000421007220 */ /* 0x044fe20000400000 */
[C---:B-1----:R-:W-:Y:S01]  /*63e0*/  FMUL R2, R33.reuse, R5 ;  /* 0x0000000521027220 */ /* 0x042fe20000400000 */
[C---:B------:R-:W-:Y:S01]  /*63f0*/  FMUL R3, R33.reuse, R6 ;  /* 0x0000000621037220 */ /* 0x040fe20000400000 */
[----:B------:R-:W-:Y:S01]  /*6400*/  FMUL R7, R33, R7 ;  /* 0x0000000721077220 */ /* 0x000fe20000400000 */
[----:B------:R-:W-:Y:S01]  /*6410*/  FFMA R36, R35, R40, R0 ;  /* 0x0000002823247223 */ /* 0x000fe20000000000 */
        /* <DEDUP_REMOVED lines=10> */
[----:B------:R1:W-:Y:S01]  /*64c0*/  STSM.16.M88.4 [R84+0x400], R36 ;  /* 0x0004002454007844 */ /* 0x0003e20000000200 */
[----:B------:R-:W-:Y:S01]  /*64d0*/  FMUL R9, R33, R13 ;  /* 0x0000000d21097220 */ /* 0x000fe20000400000 */
[----:B------:R-:W-:Y:S01]  /*64e0*/  FFMA R6, R35, R46, R6 ;  /* 0x0000002e23067223 */ /* 0x000fe20000000006 */
[----:B------:R-:W-:Y:S01]  /*64f0*/  FMUL R10, R33, R14 ;  /* 0x0000000e210a7220 */ /* 0x000fe20000400000 */
[----:B------:R-:W-:Y:S01]  /*6500*/  FFMA R7, R35, R47, R11 ;  /* 0x0000002f23077223 */ /* 0x000fe2000000000b */
[----:B------:R-:W-:Y:S01]  /*6510*/  FMUL R15, R33, R15 ;  /* 0x0000000f210f7220 */ /* 0x000fe20000400000 */
[----:B----4-:R-:W-:Y:S01]  /*6520*/  FFMA R8, R35, R48, R8 ;  /* 0x0000003023087223 */ /* 0x010fe20000000008 */
        /* <DEDUP_REMOVED lines=8> */
[C---:B------:R-:W-:Y:S01]  /*65b0*/  FFMA R12, R35.reuse, R52, R12 ;  /* 0x00000034230c7223 */ /* 0x040fe2000000000c */
[C---:B------:R-:W-:Y:S01]  /*65c0*/  FFMA R13, R35.reuse, R53, R13 ;  /* 0x00000035230d7223 */ /* 0x040fe2000000000d */
[C---:B------:R-:W-:Y:S01]  /*65d0*/  FFMA R14, R35.reuse, R54, R14 ;  /* 0x00000036230e7223 */ /* 0x040fe2000000000e */
[----:B------:R1:W-:Y:S01]  /*65e0*/  STSM.16.M88.4 [R83], R8 ;  /* 0x0000000853007844 */ /* 0x0003e20000000200 */
[----:B------:R-:W-:Y:S05]  /*65f0*/  FFMA R15, R35, R55, R19 ;  /* 0x00000037230f7223 */ /* 0x000fea0000000013 */
[----:B------:R1:W-:Y:S01]  /*6600*/  STSM.16.M88.4 [R85], R12 ;  /* 0x0000000c55007844 */ /* 0x0003e20000000200 */
[----:B------:R-:W-:Y:S01]  /*6610*/  @!PT LDS RZ, [RZ] ;  /* 0x00000000fffff984 */ /* 0x000fe20000000800 */
[----:B------:R-:W-:Y:S01]  /*6620*/  @!PT LDS RZ, [RZ] ;  /* 0x00000000fffff984 */ /* 0x000fe20000000800 */
[----:B------:R-:W-:Y:S01]  /*6630*/  @!PT LDS RZ, [RZ] ;  /* 0x00000000fffff984 */ /* 0x000fe20000000800 */
[----:B------:R-:W-:Y:S01]  /*6640*/  @!PT LDS RZ, [RZ] ;  /* 0x00000000fffff984 */ /* 0x000fe20000000800 */
[----:B------:R2:W-:Y:S06]  /*6650*/  MEMBAR.ALL.CTA ;  /* 0x0000000000007992 */ /* 0x0005ec0000008000 */
[----:B--2---:R-:W2:Y:S02]  /*6660*/  FENCE.VIEW.ASYNC.S ;  /* 0x00000000000073c6 */ /* 0x004ea40000000000 */
[----:B--2---:R-:W-:Y:S06]  /*6670*/  BAR.SYNC.DEFER_BLOCKING 0x1, 0x80 ;  /* 0x0042000000007b1d */ /* 0x004fec0000010000 */
[----:B------:R-:W-:Y:S05]  /*6680*/  @P0 BRA `(.L_x_101) ;  /* 0x0000000000280947 */ /* 0x000fea0003800000 */
[----:B------:R-:W-:Y:S01]  /*6690*/  UIADD3 UR4, UPT, UPT, UR36, 0x400, URZ ;  /* 0x0000040024047890 */ /* 0x000fe2000fffe0ff */
[----:B------:R-:W-:Y:S05]  /*66a0*/  UMOV UR43, UR52 ;  /* 0x00000034002b7c82 */ /* 0x000fea0008000000 */
[----:B------:R-:W-:Y:S01]  /*66b0*/  MOV R70, UR4 ;  /* 0x0000000400467c02 */ /* 0x000fe20008000f00 */
[----:B------:R-:W-:Y:S03]  /*66c0*/  UIADD3 UR4, UP0, UPT, UR50, 0x680, URZ ;  /* 0x0000068032047890 */ /* 0x000fe6000ff1e0ff */
[----:B------:R-:W-:Y:S01]  /*66d0*/  R2UR UR40, R70 ;  /* 0x00000000462872ca */ /* 0x000fe200000e0000 */
[----:B------:R-:W-:Y:S11]  /*66e0*/  UIADD3.X UR5, UPT, UPT, URZ, UR51, URZ, UP0, !UPT ;  /* 0x00000033ff057290 */ /* 0x000ff600087fe4ff */
[----:B------:R-:W-:Y:S01]  /*66f0*/  @!UPT UIADD3 URZ, UPT, UPT, URZ, URZ, URZ ;  /* 0x000000fffffff290 */ /* 0x000fe2000fffe0ff */
[----:B------:R2:W-:Y:S01]  /*6700*/  UTMASTG.3D [UR40], [UR4] ;  /* 0x00000028040073b5 */ /* 0x0005e20008010000 */
[----:B------:R0:W-:Y:S01]  /*6710*/  UTMACMDFLUSH ;  /* 0x00000000000079b7 */ /* 0x0001e20000000000 */
[----:B--2---:R-:W-:Y:S04]  /*6720*/  DEPBAR.LE SB0, 0x1 ;  /* 0x000080400000791a */ /* 0x004fe80000000000 */
.L_x_101:
[----:B------:R-:W-:Y:S05]  /*6730*/  BSYNC.RECONVERGENT B0 ;  /* 0x0000000000007941 */ /* 0x000fea0003800200 */
.L_x_100:
[----:B------:R-:W-:Y:S01]  /*6740*/  BAR.SYNC.DEFER_BLOCKING 0x1, 0x80 ;  /* 0x0042000000007b1d */ /* 0x000fe20000010000 */
[----:B------:R-:W-:Y:S01]  /*6750*/  ISETP.NE.AND P1, PT, R81, RZ, PT ;  /* 0x000000ff5100720c */ /* 0x000fe20003f25270 */
[----:B------:R-:W-:Y:S01]  /*6760*/  UISETP.NE.AND UP0, UPT, UR39, URZ, UPT ;  /* 0x000000ff2700728c */ /* 0x000fe2000bf05270 */
[----:B------:R-:W-:Y:S11]  /*6770*/  LEA R2, R88, UR36, 0x3 ;  /* 0x0000002458027c11 */ /* 0x000ff6000f8e18ff */
[----:B------:R-:W-:Y:S01]  /*6780*/  @P1 SHF.L.U32 R3, R74, 0x1f, RZ ;  /* 0x0000001f4a031819 */ /* 0x000fe200000006ff */
[----:B------:R-:W-:Y:S06]  /*6790*/  BRA.U !UP0, `(.L_x_102) ;  /* 0x0000000108247547 */ /* 0x000fec000b800000 */
[----:B-1----:R-:W-:Y:S01]  /*67a0*/  IMAD.U32 R4, RZ, RZ, UR37 ;  /* 0x00000025ff047e24 */ /* 0x002fe2000f8e00ff */
[----:B------:R-:W-:Y:S01]  /*67b0*/  MOV R0, UR45 ;  /* 0x0000002d00007c02 */ /* 0x000fe20008000f00 */
[----:B------:R-:W-:Y:S03]  /*67c0*/  UIADD3 UR4, UPT, UPT, UR37, 0x1, URZ ;  /* 0x0000000125047890 */ /* 0x000fe6000fffe0ff */
[----:B------:R-:W-:Y:S01]  /*67d0*/  @P1 LEA R4, R4, UR36, 0x3 ;  /* 0x0000002404041c11 */ /* 0x000fe2000f8e18ff */
[----:B------:R-:W-:Y:S04]  /*67e0*/  UISETP.NE.AND UP0, UPT, UR4, 0x4, UPT ;  /* 0x000000040400788c */ /* 0x000fe8000bf05270 */
[----:B------:R-:W-:Y:S01]  /*67f0*/  @P1 VIADD R4, R4, 0x40 ;  /* 0x0000004004041836 */ /* 0x000fe20000000000 */
[----:B------:R-:W-:Y:S04]  /*6800*/  USEL UR37, UR4, URZ, UP0 ;  /* 0x000000ff04257287 */ /* 0x000fe80008000000 */
[----:B------:R-:W-:Y:S04]  /*6810*/  @P1 PRMT R0, R0, 0x654, R4 ;  /* 0x0000065400001816 */ /* 0x000fe80000000004 */
[----:B------:R2:W-:Y:S04]  /*6820*/  @P1 SYNCS.ARRIVE.TRANS64.RED.A1T0 RZ, [R0+URZ], RZ ;  /* 0x000000ff00ff19a7 */ /* 0x0005e800081004ff */
.L_x_102:
[----:B------:R-:W3:Y:S01]  /*6830*/  @P1 SYNCS.PHASECHK.TRANS64.TRYWAIT P0, [R2+URZ+0x20], R3 ;  /* 0x00002003020015a7 */ /* 0x000ee200080011ff */
[----:B------:R-:W-:Y:S01]  /*6840*/  BSSY B1, `(.L_x_103) ;  /* 0x0000017000017945 */ /* 0x000fe20003800000 */
[----:B---3--:R-:W-:Y:S03]  /*6850*/  @P1 SEL R90, RZ, 0x1, !P0 ;  /* 0x00000001ff5a1807 */ /* 0x008fe60004000000 */
[----:B------:R-:W-:Y:S05]  /*6860*/  @!P1 BRA `(.L_x_104) ;  /* 0x0000000000509947 */ /* 0x000fea0003800000 */
[----:B------:R-:W-:Y:S01]  /*6870*/  ISETP.NE.AND P1, PT, R91, RZ, PT ;  /* 0x000000ff5b00720c */ /* 0x000fe20003f25270 */
[----:B------:R-:W-:Y:S01]  /*6880*/  BSSY B0, `(.L_x_105) ;  /* 0x000000a000007945 */ /* 0x000fe20003800000 */
[----:B------:R-:W-:Y:S11]  /*6890*/  ISETP.NE.AND P0, PT, R90, RZ, PT ;  /* 0x000000ff5a00720c */ /* 0x000ff60003f05270 */
[----:B-1----:R-:W-:Y:S04]  /*68a0*/  @P1 IMAD R5, R88, 0x2000, R89 ;  /* 0x0000200058051824 */ /* 0x002fe800078e0259 */
[----:B------:R-:W-:Y:S05]  /*68b0*/  @P1 VIADD R4, R5, UR36 ;  /* 0x0000002405041c36 */ /* 0x000fea0008000000 */
[----:B------:R-:W-:Y:S01]  /*68c0*/  @P1 IADD3 R3, PT, PT, R87, R4, RZ ;  /* 0x0000000457031210 */ /* 0x000fe20007ffe0ff */
[----:B------:R-:W-:Y:S01]  /*68d0*/  @P1 IMAD.IADD R4, R75, 0x1, R4 ;  /* 0x000000014b041824 */ /* 0x000fe200078e0204 */
[----:B------:R-:W-:Y:S06]  /*68e0*/  @P0 BRA `(.L_x_106) ;  /* 0x00000000000c0947 */ /* 0x000fec0003800000 */
[----:B--2---:R-:W-:Y:S04]  /*68f0*/  SHF.L.U32 R0, R74, 0x1f, RZ ;  /* 0x0000001f4a007819 */ /* 0x004fe800000006ff */
[----:B------:R-:W1:Y:S02]  /*6900*/  SYNCS.PHASECHK.TRANS64.TRYWAIT P0, [R2+URZ+0x20], R0 ;  /* 0x00002000020075a7 */ /* 0x000e6400080011ff */
[----:B-1----:R-:W-:Y:S05]  /*6910*/  @!P0 BRA `(.L_x_107) ;  /* 0x00000020008c8947 */ /* 0x002fea0003800000 */
.L_x_106:
[----:B------:R-:W-:Y:S05]  /*6920*/  BSYNC B0 ;  /* 0x0000000000007941 */ /* 0x000fea0003800000 */
.L_x_105:
[----:B------:R-:W-:Y:S02]  /*6930*/  ISETP.NE.AND P0, PT, R91, RZ, PT ;  /* 0x000000ff5b00720c */ /* 0x000fe40003f05270 */
[----:B------:R-:W-:Y:S11]  /*6940*/  IADD3 R88, PT, PT, R88, 0x1, RZ ;  /* 0x0000000158587810 */ /* 0x000ff60007ffe0ff */
[----:B-12---:R-:W-:Y:S01]  /*6950*/  @P0 IMAD.IADD R0, R75, 0x1, R3 ;  /* 0x000000014b000824 */ /* 0x006fe200078e0203 */
[----:B------:R-:W-:Y:S05]  /*6960*/  @P0 WARPSYNC.ALL ;  /* 0x0000000000000948 */ /* 0x000fea0003800000 */
[----:B------:R3:W4:Y:S04]  /*6970*/  @P0 LDSM.16.M88.4 R40, [R5+UR36+0x400] ;  /* 0x000400240528083b */ /* 0x0007280008000200 */
[----:B------:R3:W1:Y:S04]  /*6980*/  @P0 LDSM.16.M88.4 R44, [R4+0x400] ;  /* 0x00040000042c083b */ /* 0x0006680000000200 */
[----:B------:R3:W2:Y:S04]  /*6990*/  @P0 LDSM.16.M88.4 R48, [R3+0x400] ;  /* 0x000400000330083b */ /* 0x0006a80000000200 */
[----:B------:R3:W1:Y:S02]  /*69a0*/  @P0 LDSM.16.M88.4 R52, [R0+0x400] ;  /* 0x000400000034083b */ /* 0x0006640000000200 */
.L_x_104:
[----:B------:R-:W-:Y:S05]  /*69b0*/  BSYNC B1 ;  /* 0x0000000000017941 */ /* 0x000fea0003800000 */
.L_x_103:
[----:B--23--:R-:W-:Y:S05]  /*69c0*/  VIADD R0, R34, 0x20 ;  /* 0x0000002022007836 */ /* 0x00cfea0000000000 */
[----:B------:R-:W-:Y:S04]  /*69d0*/  SHF.R.U32.HI R0, RZ, 0x15, R0 ;  /* 0x00000015ff007819 */ /* 0x000fe80000011600 */
[----:B------:R-:W-:Y:S11]  /*69e0*/  LOP3.LUT P0, RZ, R0, 0x3, R69, 0x48, !PT ;  /* 0x0000000300ff7812 */ /* 0x000ff60007804845 */
[----:B------:R-:W-:Y:S02]  /*69f0*/  @!UPT UIADD3 URZ, UPT, UPT, URZ, URZ, URZ ;  /* 0x000000fffffff290 */ /* 0x000fe4000fffe0ff */
[----:B------:R-:W-:Y:S05]  /*6a00*/  @!P0 BRA `(.L_x_108) ;  /* 0x0000000000408947 */ /* 0x000fea0003800000 */
[----:B------:R-:W2:Y:S01]  /*6a10*/  LDCU.64 UR8, c[0x4][0x70] ;  /* 0x01000e00ff0877ac */ /* 0x000ea20008000a00 */
[----:B------:R-:W-:Y:S01]  /*6a20*/  MOV R3, 0x0 ;  /* 0x0000000000037802 */ /* 0x000fe20000000f00 */
[----:B-1----:R-:W-:Y:S02]  /*6a30*/  HFMA2 R12, -RZ, RZ, 0, 5.9604644775390625e-08 ;  /* 0x00000001ff0c7431 */ /* 0x002fe400000001ff */
[----:B------:R-:W-:Y:S02]  /*6a40*/  IMAD.MOV.U32 R8, RZ, RZ, 0x192 ;  /* 0x00000192ff087424 */ /* 0x000fe400078e00ff */
[----:B------:R-:W-:Y:S01]  /*6a50*/  IMAD.MOV.U32 R13, RZ, RZ, RZ ;  /* 0x000000ffff0d7224 */ /* 0x000fe200078e00ff */
[----:B------:R-:W1:Y:S01]  /*6a60*/  LDCU.64 UR6, c[0x4][0x78] ;  /* 0x01000f00ff0677ac */ /* 0x000e620008000a00 */
[----:B------:R-:W3:Y:S01]  /*6a70*/  LDC.64 R2, c[0x4][R3] ;  /* 0x0100000003027b82 */ /* 0x000ee20000000a00 */
[----:B------:R-:W5:Y:S01]  /*6a80*/  LDCU.64 UR4, c[0x4][0x10] ;  /* 0x01000200ff0477ac */ /* 0x000f620008000a00 */
[----:B--2---:R-:W-:Y:S01]  /*6a90*/  MOV R5, UR9 ;  /* 0x0000000900057c02 */ /* 0x004fe20008000f00 */
[----:B------:R-:W-:Y:S01]  /*6aa0*/  IMAD.U32 R4, RZ, RZ, UR8 ;  /* 0x00000008ff047e24 */ /* 0x000fe2000f8e00ff */
[----:B-1----:R-:W-:Y:S01]  /*6ab0*/  MOV R7, UR7 ;  /* 0x0000000700077c02 */ /* 0x002fe20008000f00 */
[----:B------:R-:W-:Y:S01]  /*6ac0*/  IMAD.U32 R6, RZ, RZ, UR6 ;  /* 0x00000006ff067e24 */ /* 0x000fe2000f8e00ff */
[----:B-----5:R-:W-:Y:S01]  /*6ad0*/  MOV R11, UR5 ;  /* 0x00000005000b7c02 */ /* 0x020fe20008000f00 */
[----:B------:R-:W-:Y:S02]  /*6ae0*/  IMAD.U32 R10, RZ, RZ, UR4 ;  /* 0x00000004ff0a7e24 */ /* 0x000fe4000f8e00ff */
[----:B------:R-:W-:Y:S07]  /*6af0*/  LEPC R20, `(.L_x_108) ;  /* 0x000000001014794e */ /* 0x000fee0000000000 */
[----:B---34-:R-:W-:Y:S05]  /*6b00*/  CALL.ABS.NOINC R2 ;  /* 0x0000000002007343 */ /* 0x018fea0003c00000 */
.L_x_108:
[----:B------:R-:W-:Y:S05]  /*6b10*/  WARPSYNC.ALL ;  /* 0x0000000000007948 */ /* 0x000fea0003800000 */
[----:B------:R-:W-:Y:S01]  /*6b20*/  R2UR UR4, R34 ;  /* 0x00000000220472ca */ /* 0x000fe200000e0000 */
[----:B------:R-:W-:Y:S01]  /*6b30*/  BSSY.RECONVERGENT B0, `(.L_x_109) ;  /* 0x0000040000007945 */ /* 0x000fe20003800200 */
[----:B------:R-:W-:Y:S02]  /*6b40*/  ISETP.NE.AND P6, PT, R81, RZ, PT ;  /* 0x000000ff5100720c */ /* 0x000fe40003fc5270 */
[----:B------:R-:W-:Y:S02]  /*6b50*/  ISETP.NE.AND P0, PT, R77, RZ, PT ;  /* 0x000000ff4d00720c */ /* 0x000fe40003f05270 */
[----:B------:R-:W-:Y:S07]  /*6b60*/  MOV R20, UR37 ;  /* 0x0000002500147c02 */ /* 0x000fee0008000f00 */
[----:B-1----:R-:W1:Y:S02]  /*6b70*/  LDTM.16dp128bit.x8 R4, tmem[UR4+0x20] ;  /* 0x00002004000479ee */ /* 0x002e640008180000 */
[----:B------:R-:W-:Y:S01]  /*6b80*/  @P6 LEA R20, R20, UR36, 0x3 ;  /* 0x0000002414146c11 */ /* 0x000fe2000f8e18ff */
[C---:B-1----:R-:W-:Y:S01]  /*6b90*/  FMUL R0, R33.reuse, R4 ;  /* 0x0000000421007220 */ /* 0x042fe20000400000 */
[C---:B------:R-:W-:Y:S01]  /*6ba0*/  FMUL R2, R33.reuse, R5 ;  /* 0x0000000521027220 */ /* 0x040fe20000400000 */
[C---:B------:R-:W-:Y:S01]  /*6bb0*/  FMUL R3, R33.reuse, R6 ;  /* 0x0000000621037220 */ /* 0x040fe20000400000 */
[----:B------:R-:W-:Y:S01]  /*6bc0*/  FMUL R7, R33, R7 ;  /* 0x0000000721077220 */ /* 0x000fe20000400000 */
[----:B----4-:R-:W-:Y:S01]  /*6bd0*/  FFMA R36, R35, R40, R0 ;  /* 0x0000002823247223 */ /* 0x010fe20000000000 */
        /* <DEDUP_REMOVED lines=28> */
[----:B------:R1:W-:Y:S01]  /*6da0*/  STSM.16.M88.4 [R83+0x2000], R8 ;  /* 0x0020000853007844 */ /* 0x0003e20000000200 */
[----:B------:R-:W-:Y:S01]  /*6db0*/  FFMA R15, R35, R55, R19 ;  /* 0x00000037230f7223 */ /* 0x000fe20000000013 */
[----:B------:R-:W-:Y:S02]  /*6dc0*/  MOV R16, UR45 ;  /* 0x0000002d00107c02 */ /* 0x000fe40008000f00 */
[----:B------:R-:W-:Y:S02]  /*6dd0*/  @P6 IADD3 R17, PT, PT, R20, 0x40, RZ ;  /* 0x0000004014116810 */ /* 0x000fe40007ffe0ff */
[----:B------:R1:W-:Y:S01]  /*6de0*/  STSM.16.M88.4 [R85+0x2000], R12 ;  /* 0x0020000c55007844 */ /* 0x0003e20000000200 */
[----:B------:R-:W-:Y:S02]  /*6df0*/  LEA R0, R88, UR36, 0x3 ;  /* 0x0000002458007c11 */ /* 0x000fe4000f8e18ff */
[----:B------:R-:W-:Y:S01]  /*6e00*/  @P6 PRMT R16, R16, 0x654, R17 ;  /* 0x0000065410106816 */ /* 0x000fe20000000011 */
[----:B------:R-:W-:Y:S01]  /*6e10*/  @!PT LDS RZ, [RZ] ;  /* 0x00000000fffff984 */ /* 0x000fe20000000800 */
[----:B------:R-:W-:Y:S01]  /*6e20*/  @!PT LDS RZ, [RZ] ;  /* 0x00000000fffff984 */ /* 0x000fe20000000800 */
[----:B------:R-:W-:Y:S01]  /*6e30*/  @!PT LDS RZ, [RZ] ;  /* 0x00000000fffff984 */ /* 0x000fe20000000800 */
[----:B------:R-:W-:Y:S01]  /*6e40*/  @!PT LDS RZ, [RZ] ;  /* 0x00000000fffff984 */ /* 0x000fe20000000800 */
[----:B------:R2:W-:Y:S06]  /*6e50*/  MEMBAR.ALL.CTA ;  /* 0x0000000000007992 */ /* 0x0005ec0000008000 */
[----:B--2---:R-:W2:Y:S01]  /*6e60*/  FENCE.VIEW.ASYNC.S ;  /* 0x00000000000073c6 */ /* 0x004ea20000000000 */
[----:B------:R-:W-:Y:S01]  /*6e70*/  @P6 SHF.L.U32 R2, R74, 0x1f, RZ ;  /* 0x0000001f4a026819 */ /* 0x000fe200000006ff */
[----:B--2---:R-:W-:Y:S06]  /*6e80*/  BAR.SYNC.DEFER_BLOCKING 0x1, 0x80 ;  /* 0x0042000000007b1d */ /* 0x004fec0000010000 */
[----:B------:R-:W-:Y:S05]  /*6e90*/  @P0 BRA `(.L_x_110) ;  /* 0x0000000000240947 */ /* 0x000fea0003800000 */
[----:B------:R-:W-:Y:S02]  /*6ea0*/  UIADD3 UR4, UP0, UPT, UR50, 0x680, URZ ;  /* 0x0000068032047890 */ /* 0x000fe4000ff1e0ff */
[----:B------:R-:W-:Y:S02]  /*6eb0*/  UIADD3 UR9, UPT, UPT, UR41, 0x20, URZ ;  /* 0x0000002029097890 */ /* 0x000fe4000fffe0ff */
[----:B------:R-:W-:Y:S02]  /*6ec0*/  UIADD3 UR8, UPT, UPT, UR36, 0x2400, URZ ;  /* 0x0000240024087890 */ /* 0x000fe4000fffe0ff */
[----:B------:R-:W-:Y:S01]  /*6ed0*/  UIADD3.X UR5, UPT, UPT, URZ, UR51, URZ, UP0, !UPT ;  /* 0x00000033ff057290 */ /* 0x000fe200087fe4ff */
[----:B------:R-:W-:Y:S01]  /*6ee0*/  UMOV UR10, UR42 ;  /* 0x0000002a000a7c82 */ /* 0x000fe20008000000 */
[----:B------:R-:W-:Y:S07]  /*6ef0*/  UMOV UR11, UR52 ;  /* 0x00000034000b7c82 */ /* 0x000fee0008000000 */
[----:B------:R2:W-:Y:S01]  /*6f00*/  UTMASTG.3D [UR8], [UR4] ;  /* 0x00000008040073b5 */ /* 0x0005e20008010000 */
[----:B------:R0:W-:Y:S01]  /*6f10*/  UTMACMDFLUSH ;  /* 0x00000000000079b7 */ /* 0x0001e20000000000 */
[----:B--2---:R-:W-:Y:S04]  /*6f20*/  DEPBAR.LE SB0, 0x1 ;  /* 0x000080400000791a */ /* 0x004fe80000000000 */
.L_x_110:
[----:B------:R-:W-:Y:S05]  /*6f30*/  BSYNC.RECONVERGENT B0 ;  /* 0x0000000000007941 */ /* 0x000fea0003800200 */
.L_x_109:
[----:B------:R-:W-:Y:S01]  /*6f40*/  BAR.SYNC.DEFER_BLOCKING 0x1, 0x80 ;  /* 0x0042000000007b1d */ /* 0x000fe20000010000 */
[----:B------:R-:W-:Y:S04]  /*6f50*/  UIADD3 UR4, UPT, UPT, UR37, 0x1, URZ ;  /* 0x0000000125047890 */ /* 0x000fe8000fffe0ff */
[----:B------:R-:W-:Y:S04]  /*6f60*/  UISETP.NE.AND UP0, UPT, UR4, 0x4, UPT ;  /* 0x000000040400788c */ /* 0x000fe8000bf05270 */
[----:B------:R-:W-:Y:S01]  /*6f70*/  USEL UR38, UR4, URZ, UP0 ;  /* 0x000000ff04267287 */ /* 0x000fe20008000000 */
[----:B------:R2:W-:Y:S01]  /*6f80*/  @P6 SYNCS.ARRIVE.TRANS64.RED.A1T0 RZ, [R16+URZ], RZ ;  /* 0x000000ff10ff69a7 */ /* 0x0005e200081004ff */
[----:B------:R-:W-:Y:S01]  /*6f90*/  BSSY B1, `(.L_x_111) ;  /* 0x0000018000017945 */ /* 0x000fe20003800000 */
[----:B------:R-:W3:Y:S02]  /*6fa0*/  @P6 SYNCS.PHASECHK.TRANS64.TRYWAIT P0, [R0+URZ+0x20], R2 ;  /* 0x00002002000065a7 */ /* 0x000ee400080011ff */
[----:B---3--:R-:W-:Y:S01]  /*6fb0*/  @P6 SEL R90, RZ, 0x1, !P0 ;  /* 0x00000001ff5a6807 */ /* 0x008fe20004000000 */
[----:B--2---:R-:W-:Y:S06]  /*6fc0*/  @!P6 BRA `(.L_x_112) ;  /* 0x000000000050e947 */ /* 0x004fec0003800000 */
        /* <DEDUP_REMOVED lines=8> */
[----:B------:R-:W-:Y:S04]  /*7050*/  SHF.L.U32 R5, R74, 0x1f, RZ ;  /* 0x0000001f4a057819 */ /* 0x000fe800000006ff */
[----:B------:R-:W1:Y:S02]  /*7060*/  SYNCS.PHASECHK.TRANS64.TRYWAIT P0, [R0+URZ+0x20], R5 ;  /* 0x00002005000075a7 */ /* 0x000e6400080011ff */
[----:B-1----:R-:W-:Y:S05]  /*7070*/  @!P0 BRA `(.L_x_115) ;  /* 0x0000001800c88947 */ /* 0x002fea0003800000 */
.L_x_114:
[----:B------:R-:W-:Y:S05]  /*7080*/  BSYNC B0 ;  /* 0x0000000000007941 */ /* 0x000fea0003800000 */
.L_x_113:
[----:B------:R-:W-:Y:S02]  /*7090*/  ISETP.NE.AND P0, PT, R91, RZ, PT ;  /* 0x000000ff5b00720c */ /* 0x000fe40003f05270 */
[----:B------:R-:W-:Y:S11]  /*70a0*/  IADD3 R88, PT, PT, R88, 0x1, RZ ;  /* 0x0000000158587810 */ /* 0x000ff60007ffe0ff */
[----:B-1----:R-:W-:Y:S01]  /*70b0*/  @P0 IMAD.IADD R0, R75, 0x1, R2 ;  /* 0x000000014b000824 */ /* 0x002fe200078e0202 */
[----:B------:R-:W-:Y:S05]  /*70c0*/  @P0 WARPSYNC.ALL ;  /* 0x0000000000000948 */ /* 0x000fea0003800000 */
[----:B------:R2:W3:Y:S04]  /*70d0*/  @P0 LDSM.16.M88.4 R40, [R4+UR36+0x400] ;  /* 0x000400240428083b */ /* 0x0004e80008000200 */
[----:B------:R2:W4:Y:S04]  /*70e0*/  @P0 LDSM.16.M88.4 R44, [R3+0x400] ;  /* 0x00040000032c083b */ /* 0x0005280000000200 */
[----:B------:R2:W1:Y:S04]  /*70f0*/  @P0 LDSM.16.M88.4 R48, [R2+0x400] ;  /* 0x000400000230083b */ /* 0x0004680000000200 */
[----:B------:R2:W1:Y:S02]  /*7100*/  @P0 LDSM.16.M88.4 R52, [R0+0x400] ;  /* 0x000400000034083b */ /* 0x0004640000000200 */
.L_x_112:
[----:B------:R-:W-:Y:S05]  /*7110*/  BSYNC B1 ;  /* 0x0000000000017941 */ /* 0x000fea0003800000 */
.L_x_111:
[----:B--2---:R-:W-:Y:S05]  /*7120*/  VIADD R0, R34, 0x40 ;  /* 0x0000004022007836 */ /* 0x004fea0000000000 */
        /* <DEDUP_REMOVED lines=20> */
.L_x_116:
        /* <DEDUP_REMOVED lines=12> */
[----:B---3--:R-:W-:Y:S01]  /*7330*/  FFMA R36, R35, R40, R0 ;  /* 0x0000002823247223 */ /* 0x008fe20000000000 */
[----:B------:R-:W-:Y:S01]  /*7340*/  FMUL R4, R33, R8 ;  /* 0x0000000821047220 */ /* 0x000fe20000400000 */
[----:B------:R-:W-:Y:S01]  /*7350*/  FFMA R37, R35, R41, R2 ;  /* 0x0000002923257223 */ /* 0x000fe20000000002 */
        /* <DEDUP_REMOVED lines=51> */
.L_x_118:
[----:B------:R-:W-:Y:S05]  /*7690*/  BSYNC.RECONVERGENT B0 ;  /* 0x0000000000007941 */ /* 0x000fea0003800200 */
.L_x_117:
        /* <DEDUP_REMOVED lines=12> */
[----:B------:R-:W-:Y:S04]  /*7760*/  @P1 IMAD R88, R88, 0x2000, R89 ;  /* 0x0000200058581824 */ /* 0x000fe800078e0259 */
[----:B------:R-:W-:Y:S05]  /*7770*/  @P1 VIADD R3, R88, UR36 ;  /* 0x0000002458031c36 */ /* 0x000fea0008000000 */
[----:B------:R-:W-:Y:S01]  /*7780*/  @P1 IADD3 R87, PT, PT, R87, R3, RZ ;  /* 0x0000000357571210 */ /* 0x000fe20007ffe0ff */
[----:B------:R-:W-:Y:S01]  /*7790*/  @P1 IMAD.IADD R3, R75, 0x1, R3 ;  /* 0x000000014b031824 */ /* 0x000fe200078e0203 */
[----:B------:R-:W-:Y:S06]  /*77a0*/  @P0 BRA `(.L_x_122) ;  /* 0x00000000000c0947 */ /* 0x000fec0003800000 */
[----:B------:R-:W-:Y:S04]  /*77b0*/  SHF.L.U32 R0, R74, 0x1f, RZ ;  /* 0x0000001f4a007819 */ /* 0x000fe800000006ff */
[----:B------:R-:W2:Y:S02]  /*77c0*/  SYNCS.PHASECHK.TRANS64.TRYWAIT P0, [R2+URZ+0x20], R0 ;  /* 0x00002000020075a7 */ /* 0x000ea400080011ff */
[----:B--2---:R-:W-:Y:S05]  /*77d0*/  @!P0 BRA `(.L_x_123) ;  /* 0x0000001400048947 */ /* 0x004fea0003800000 */
.L_x_122:
[----:B------:R-:W-:Y:S05]  /*77e0*/  BSYNC B0 ;  /* 0x0000000000007941 */ /* 0x000fea0003800000 */
.L_x_121:
[----:B------:R-:W-:Y:S11]  /*77f0*/  ISETP.NE.AND P0, PT, R91, RZ, PT ;  /* 0x000000ff5b00720c */ /* 0x000ff60003f05270 */
[----:B------:R-:W-:Y:S02]  /*7800*/  @!UPT UIADD3 URZ, UPT, UPT, URZ, URZ, URZ ;  /* 0x000000fffffff290 */ /* 0x000fe4000fffe0ff */
[----:B--2---:R-:W-:Y:S01]  /*7810*/  @P0 IADD3 R0, PT, PT, R75, R87, RZ ;  /* 0x000000574b000210 */ /* 0x004fe20007ffe0ff */
[----:B------:R-:W-:Y:S05]  /*7820*/  @P0 WARPSYNC.ALL ;  /* 0x0000000000000948 */ /* 0x000fea0003800000 */
[----:B------:R2:W3:Y:S04]  /*7830*/  @P0 LDSM.16.M88.4 R40, [R88+UR36+0x400] ;  /* 0x000400245828083b */ /* 0x0004e80008000200 */
[----:B------:R2:W4:Y:S04]  /*7840*/  @P0 LDSM.16.M88.4 R44, [R3+0x400] ;  /* 0x00040000032c083b */ /* 0x0005280000000200 */
[----:B------:R2:W1:Y:S04]  /*7850*/  @P0 LDSM.16.M88.4 R48, [R87+0x400] ;  /* 0x000400005730083b */ /* 0x0004680000000200 */
[----:B------:R2:W1:Y:S02]  /*7860*/  @P0 LDSM.16.M88.4 R52, [R0+0x400] ;  /* 0x000400000034083b */ /* 0x0004640000000200 */
.L_x_120:
[----:B------:R-:W-:Y:S05]  /*7870*/  BSYNC B1 ;  /* 0x0000000000017941 */ /* 0x000fea0003800000 */
.L_x_119:
        /* <DEDUP_REMOVED lines=21> */
.L_x_124:
[----:B------:R-:W-:Y:S01]  /*79d0*/  ISETP.NE.AND P0, PT, R77, RZ, PT ;  /* 0x000000ff4d00720c */ /* 0x000fe20003f05270 */
[----:B------:R-:W-:Y:S05]  /*79e0*/  WARPSYNC.ALL ;  /* 0x0000000000007948 */ /* 0x000fea0003800000 */
[----:B------:R-:W-:Y:S01]  /*79f0*/  R2UR UR4, R34 ;  /* 0x00000000220472ca */ /* 0x000fe200000e0000 */
[----:B------:R-:W-:Y:S11]  /*7a00*/  BSSY.RECONVERGENT B0, `(.L_x_125) ;  /* 0x000003e000007945 */ /* 0x000ff60003800200 */
[----:B------:R-:W-:Y:S01]  /*7a10*/  @!UPT UIADD3 URZ, UPT, UPT, URZ, URZ, URZ ;  /* 0x000000fffffff290 */ /* 0x000fe2000fffe0ff */
[----:B-1----:R-:W1:Y:S01]  /*7a20*/  LDTM.16dp128bit.x8 R4, tmem[UR4+0x60] ;  /* 0x00006004000479ee */ /* 0x002e620008180000 */
[----:B------:R-:W-:Y:S01]  /*7a30*/  R2UR UR4, R86 ;  /* 0x00000000560472ca */ /* 0x000fe200000e0000 */
[----:B------:R-:W-:Y:S11]  /*7a40*/  NOP ;  /* 0x0000000000007918 */ /* 0x000ff60000000000 */
[----:B------:R-:W-:Y:S01]  /*7a50*/  @!UPT UIADD3 URZ, UPT, UPT, URZ, URZ, URZ ;  /* 0x000000fffffff290 */ /* 0x000fe2000fffe0ff */
[----:B------:R-:W-:Y:S04]  /*7a60*/  UIADD3 UR4, UPT, UPT, UR4, 0xb0, URZ ;  /* 0x000000b004047890 */ /* 0x000fe8000fffe0ff */
[----:B------:R-:W-:Y:S01]  /*7a70*/  UPRMT UR4, UR45, 0x654, UR4 ;  /* 0x000006542d047896 */ /* 0x000fe20008000004 */
[C---:B-1----:R-:W-:Y:S01]  /*7a80*/  FMUL R0, R33.reuse, R4 ;  /* 0x0000000421007220 */ /* 0x042fe20000400000 */
[C---:B------:R-:W-:Y:S01]  /*7a90*/  FMUL R2, R33.reuse, R5 ;  /* 0x0000000521027220 */ /* 0x040fe20000400000 */
[----:B------:R-:W-:Y:S06]  /*7aa0*/  FMUL R3, R33, R6 ;  /* 0x0000000621037220 */ /* 0x000fec0000400000 */
[----:B------:R-:W-:Y:S01]  /*7ab0*/  SYNCS.ARRIVE.TRANS64.RED.A1T0 RZ, [UR4], RZ ;  /* 0x000000ffffff79a7 */ /* 0x000fe20008100404 */
[C---:B---3--:R-:W-:Y:S01]  /*7ac0*/  FFMA R36, R35.reuse, R40, R0 ;  /* 0x0000002823247223 */ /* 0x048fe20000000000 */
[----:B------:R-:W-:Y:S01]  /*7ad0*/  FFMA R37, R35, R41, R2 ;  /* 0x0000002923257223 */ /* 0x000fe20000000002 */
[C---:B------:R-:W-:Y:S01]  /*7ae0*/  FMUL R7, R33.reuse, R7 ;  /* 0x0000000721077220 */ /* 0x040fe20000400000 */
[C---:B------:R-:W-:Y:S01]  /*7af0*/  FMUL R4, R33.reuse, R8 ;  /* 0x0000000821047220 */ /* 0x040fe20000400000 */
        /* <DEDUP_REMOVED lines=27> */
[----:B------:R-:W-:Y:S05]  /*7cb0*/  FFMA R15, R35, R55, R19 ;  /* 0x00000037230f7223 */ /* 0x000fea0000000013 */
[----:B------:R1:W-:Y:S01]  /*7cc0*/  STSM.16.M88.4 [R85+0x6000], R12 ;  /* 0x0060000c55007844 */ /* 0x0003e20000000200 */
        /* <DEDUP_REMOVED lines=17> */
.L_x_126:
[----:B------:R-:W-:Y:S05]  /*7de0*/  BSYNC.RECONVERGENT B0 ;  /* 0x0000000000007941 */ /* 0x000fea0003800200 */
.L_x_125:
[----:B------:R-:W-:Y:S01]  /*7df0*/  BAR.SYNC.DEFER_BLOCKING 0x1, 0x80 ;  /* 0x0042000000007b1d */ /* 0x000fe20000010000 */
[----:B------:R-:W-:Y:S01]  /*7e00*/  UISETP.NE.AND UP0, UPT, UR39, -0x4, UPT ;  /* 0xfffffffc2700788c */ /* 0x000fe2000bf05270 */
[----:B------:R-:W-:Y:S08]  /*7e10*/  IADD3 R31, PT, PT, R31, 0x1, RZ ;  /* 0x000000011f1f7810 */ /* 0x000ff00007ffe0ff */
[----:B------:R-:W-:Y:S05]  /*7e20*/  BRA.U !UP0, `(.L_x_127) ;  /* 0x0000000108287547 */ /* 0x000fea000b800000 */
[----:B------:R-:W-:Y:S01]  /*7e30*/  ISETP.NE.AND P0, PT, R81, RZ, PT ;  /* 0x000000ff5100720c */ /* 0x000fe20003f05270 */
[----:B------:R-:W-:Y:S01]  /*7e40*/  IMAD.U32 R2, RZ, RZ, UR37 ;  /* 0x00000025ff027e24 */ /* 0x000fe2000f8e00ff */
[----:B------:R-:W-:Y:S01]  /*7e50*/  UIADD3 UR4, UPT, UPT, UR37, 0x1, URZ ;  /* 0x0000000125047890 */ /* 0x000fe2000fffe0ff */
[----:B------:R-:W-:Y:S03]  /*7e60*/  IMAD.U32 R0, RZ, RZ, UR45 ;  /* 0x0000002dff007e24 */ /* 0x000fe6000f8e00ff */
[----:B------:R-:W-:Y:S04]  /*7e70*/  UISETP.NE.AND UP0, UPT, UR4, 0x4, UPT ;  /* 0x000000040400788c */ /* 0x000fe8000bf05270 */
[----:B------:R-:W-:Y:S03]  /*7e80*/  USEL UR37, UR4, URZ, UP0 ;  /* 0x000000ff04257287 */ /* 0x000fe60008000000 */
[----:B------:R-:W-:Y:S05]  /*7e90*/  @P0 LEA R2, R2, UR36, 0x3 ;  /* 0x0000002402020c11 */ /* 0x000fea000f8e18ff */
[----:B------:R-:W-:Y:S05]  /*7ea0*/  @P0 VIADD R2, R2, 0x40 ;  /* 0x0000004002020836 */ /* 0x000fea0000000000 */
[----:B------:R-:W-:Y:S04]  /*7eb0*/  @P0 PRMT R0, R0, 0x654, R2 ;  /* 0x0000065400000816 */ /* 0x000fe80000000002 */
[----:B------:R2:W-:Y:S03]  /*7ec0*/  @P0 SYNCS.ARRIVE.TRANS64.RED.A1T0 RZ, [R0+URZ], RZ ;  /* 0x000000ff00ff09a7 */ /* 0x0005e600081004ff */
.L_x_127:
[----:B------:R-:W-:Y:S01]  /*7ed0*/  ISETP.NE.AND P2, PT, R78, RZ, PT ;  /* 0x000000ff4e00720c */ /* 0x000fe20003f45270 */
[----:B------:R-:W-:Y:S01]  /*7ee0*/  UIADD3 UR39, UPT, UPT, UR39, 0x4, URZ ;  /* 0x0000000427277890 */ /* 0x000fe2000fffe0ff */
[----:B------:R-:W-:Y:S01]  /*7ef0*/  ISETP.NE.AND P0, PT, R80, 0x2, PT ;  /* 0x000000025000780c */ /* 0x000fe20003f05270 */
[----:B-1----:R-:W-:Y:S01]  /*7f00*/  IMAD.IADD R14, R29, 0x1, R62 ;  /* 0x000000011d0e7824 */ /* 0x002fe200078e023e */
[----:B------:R-:W-:Y:S01]  /*7f10*/  ISETP.NE.AND P1, PT, R31, 0x4, PT ;  /* 0x000000041f00780c */ /* 0x000fe20003f25270 */
[----:B------:R-:W-:Y:S01]  /*7f20*/  IMAD.IADD R15, R30, 0x1, R63 ;  /* 0x000000011e0f7824 */ /* 0x000fe200078e023f */
[----:B------:R-:W-:Y:S02]  /*7f30*/  SEL R2, RZ, 0x1, P0 ;  /* 0x00000001ff027807 */ /* 0x000fe40000000000 */
[----:B--2---:R-:W-:Y:S02]  /*7f40*/  SEL R0, RZ, 0x1, P1 ;  /* 0x00000001ff007807 */ /* 0x004fe40000800000 */
[----:B------:R-:W-:Y:S02]  /*7f50*/  LOP3.LUT R72, R72, R2, RZ, 0x3c, !PT ;  /* 0x0000000248487212 */ /* 0x000fe400078e3cff */
[----:B------:R-:W-:Y:S02]  /*7f60*/  LOP3.LUT R73, R73, R0, RZ, 0x3c, !PT ;  /* 0x0000000049497212 */ /* 0x000fe400078e3cff */
[----:B------:R-:W-:Y:S02]  /*7f70*/  @P2 R2UR UR52, R71 ;  /* 0x00000000473422ca */ /* 0x000fe400000e0000 */
[----:B------:R-:W-:Y:S02]  /*7f80*/  SEL R80, R80, RZ, P0 ;  /* 0x000000ff50507207 */ /* 0x000fe40000000000 */
[----:B------:R-:W-:Y:S01]  /*7f90*/  SEL R31, R31, RZ, P1 ;  /* 0x000000ff1f1f7207 */ /* 0x000fe20000800000 */
[----:B------:R-:W-:Y:S10]  /*7fa0*/  @P2 BRA `(.L_x_128) ;  /* 0xffffffd400002947 */ /* 0x000ff4000383ffff */
[----:B------:R-:W-:-:S09]  /*7fb0*/  UISETP.NE.AND UP0, UPT, UR44, URZ, UPT ;  /* 0x000000ff2c00728c */ /* 0x000fd2000bf05270 */
[----:B------:R-:W-:Y:S05]  /*7fc0*/  BRA.U !UP0, `(.L_x_129) ;  /* 0x0000000108487547 */ /* 0x000fea000b800000 */
[----:B------:R-:W1:Y:S02]  /*7fd0*/  LDCU.64 UR4, c[0x0][0x890] ;  /* 0x00011200ff0477ac */ /* 0x000e640008000a00 */
[----:B-1----:R-:W-:-:S04]  /*7fe0*/  UISETP.NE.U32.AND UP0, UPT, UR4, URZ, UPT ;  /* 0x000000ff0400728c */ /* 0x002fc8000bf05070 */
[----:B------:R-:W-:-:S09]  /*7ff0*/  UISETP.NE.AND.EX UP0, UPT, UR5, URZ, UPT, UP0 ;  /* 0x000000ff0500728c */ /* 0x000fd2000bf05300 */
[----:B------:R-:W-:Y:S05]  /*8000*/  BRA.U UP0, `(.L_x_130) ;  /* 0x00000001000c7547 */ /* 0x000fea000b800000 */
[----:B------:R-:W-:-:S13]  /*8010*/  FSETP.NEU.AND P0, PT, R35, RZ, PT ;  /* 0x000000ff2300720b */ /* 0x000fda0003f0d000 */
[----:B------:R-:W-:Y:S05]  /*8020*/  @!P0 EXIT ;  /* 0x000000000000894d */ /* 0x000fea0003800000 */
[----:B------:R-:W-:Y:S05]  /*8030*/  BRA `(.L_x_129) ;  /* 0x00000000002c7947 */ /* 0x000fea0003800000 */
.L_x_130:
[----:B------:R-:W-:Y:S01]  /*8040*/  ISETP.NE.AND P0, PT, R79, RZ, PT ;  /* 0x000000ff4f00720c */ /* 0x000fe20003f05270 */
[----:B------:R-:W-:-:S12]  /*8050*/  BSSY.RECONVERGENT B0, `(.L_x_129) ;  /* 0x0000009000007945 */ /* 0x000fd80003800200 */
[----:B------:R-:W-:Y:S05]  /*8060*/  @P0 BRA `(.L_x_131) ;  /* 0x0000000000140947 */ /* 0x000fea0003800000 */
[----:B------:R-:W1:Y:S02]  /*8070*/  LDCU.64 UR4, c[0x0][0x888] ;  /* 0x00011100ff0477ac */ /* 0x000e640008000a00 */
[----:B-1----:R-:W-:-:S04]  /*8080*/  ISETP.NE.U32.AND P0, PT, RZ, UR4, PT ;  /* 0x00000004ff007c0c */ /* 0x002fc8000bf05070 */
[----:B------:R-:W-:-:S13]  /*8090*/  ISETP.NE.AND.EX P0, PT, RZ, UR5, PT, P0 ;  /* 0x00000005ff007c0c */ /* 0x000fda000bf05300 */
[----:B------:R-:W-:Y:S05]  /*80a0*/  @!P0 EXIT ;  /* 0x000000000000894d */ /* 0x000fea0003800000 */
[----:B------:R-:W-:Y:S05]  /*80b0*/  BRA `(.L_x_132) ;  /* 0x0000000000087947 */ /* 0x000fea0003800000 */
.L_x_131:
[----:B------:R-:W-:-:S13]  /*80c0*/  FSETP.NEU.AND P0, PT, R35, RZ, PT ;  /* 0x000000ff2300720b */ /* 0x000fda0003f0d000 */
[----:B------:R-:W-:Y:S05]  /*80d0*/  @!P0 EXIT ;  /* 0x000000000000894d */ /* 0x000fea0003800000 */
.L_x_132:
[----:B------:R-:W-:Y:S05]  /*80e0*/  BSYNC.RECONVERGENT B0 ;  /* 0x0000000000007941 */ /* 0x000fea0003800200 */
.L_x_129:
[----:B------:R-:W-:Y:S01]  /*80f0*/  ULEA UR4, UR37, UR36, 0x3 ;  /* 0x0000002425047291 */ /* 0x000fe2000f8e18ff */
[----:B------:R-:W-:-:S04]  /*8100*/  DEPBAR.LE SB0, 0x0 ;  /* 0x000080000000791a */ /* 0x000fc80000000000 */
[----:B------:R-:W-:-:S04]  /*8110*/  UIADD3 UR4, UPT, UPT, UR4, 0x40, URZ ;  /* 0x0000004004047890 */ /* 0x000fc8000fffe0ff */
[----:B------:R-:W-:-:S09]  /*8120*/  UPRMT UR4, UR45, 0x654, UR4 ;  /* 0x000006542d047896 */ /* 0x000fd20008000004 */
[----:B------:R-:W-:Y:S01]  /*8130*/  SYNCS.ARRIVE.TRANS64.RED.A1T0 RZ, [UR4], RZ ;  /* 0x000000ffffff79a7 */ /* 0x000fe20008100404 */
[----:B------:R-:W-:Y:S05]  /*8140*/  EXIT ;  /* 0x000000000000794d */ /* 0x000fea0003800000 */
.L_x_19:
[----:B--2---:R2:W1:Y:S02]  /*8150*/  SYNCS.PHASECHK.TRANS64.TRYWAIT P0, [R2+URZ+0xe0], R3 ;  /* 0x0000e003020075a7 */ /* 0x00446400080011ff */
[----:B-1----:R-:W-:Y:S05]  /*8160*/  @!P0 NANOSLEEP.SYNCS 0x989680 ;  /* 0x009896800000895d */ /* 0x002fea0003900000 */
[----:B------:R-:W1:Y:S02]  /*8170*/  @!P0 SYNCS.PHASECHK.TRANS64 P0, [R2+URZ+0xe0], R3 ;  /* 0x0000e003020085a7 */ /* 0x000e6400080010ff */
[----:B-1----:R-:W-:Y:S05]  /*8180*/  @!P0 BRA `(.L_x_19) ;  /* 0xfffffffc00f08947 */ /* 0x002fea000383ffff */
[----:B------:R-:W-:Y:S05]  /*8190*/  BRA `(.L_x_133) ;  /* 0xffffff9400007947 */ /* 0x000fea000383ffff */
.L_x_22:
[----:B-1----:R-:W-:-:S07]  /*81a0*/  MOV R2, UR49 ;  /* 0x0000003100027c02 */ /* 0x002fce0008000f00 */
.L_x_134:
[----:B-1----:R1:W2:Y:S02]  /*81b0*/  SYNCS.PHASECHK.TRANS64.TRYWAIT P0, [R2+URZ+0x10], R4 ;  /* 0x00001004020075a7 */ /* 0x0022a400080011ff */
[----:B--2---:R-:W-:Y:S05]  /*81c0*/  @!P0 NANOSLEEP.SYNCS 0x989680 ;  /* 0x009896800000895d */ /* 0x004fea0003900000 */
[----:B------:R-:W2:Y:S02]  /*81d0*/  @!P0 SYNCS.PHASECHK.TRANS64 P0, [R2+URZ+0x10], R4 ;  /* 0x00001004020085a7 */ /* 0x000ea400080010ff */
[----:B--2---:R-:W-:Y:S05]  /*81e0*/  @!P0 BRA `(.L_x_134) ;  /* 0xfffffffc00f08947 */ /* 0x004fea000383ffff */
[----:B------:R-:W-:Y:S05]  /*81f0*/  BRA `(.L_x_21) ;  /* 0xffffff9400547947 */ /* 0x000fea000383ffff */
.L_x_30:
[----:B------:R-:W-:-:S07]  /*8200*/  MOV R2, UR49 ;  /* 0x0000003100027c02 */ /* 0x000fce0008000f00 */
.L_x_135:
[----:B-1----:R1:W2:Y:S02]  /*8210*/  SYNCS.PHASECHK.TRANS64.TRYWAIT P0, [R2+URZ+0x10], R4 ;  /* 0x00001004020075a7 */ /* 0x0022a400080011ff */
[----:B--2---:R-:W-:Y:S05]  /*8220*/  @!P0 NANOSLEEP.SYNCS 0x989680 ;  /* 0x009896800000895d */ /* 0x004fea0003900000 */
[----:B------:R-:W2:Y:S02]  /*8230*/  @!P0 SYNCS.PHASECHK.TRANS64 P0, [R2+URZ+0x10], R4 ;  /* 0x00001004020085a7 */ /* 0x000ea400080010ff */
[----:B--2---:R-:W-:Y:S05]  /*8240*/  @!P0 BRA `(.L_x_135) ;  /* 0xfffffffc00f08947 */ /* 0x004fea000383ffff */
[----:B------:R-:W-:Y:S05]  /*8250*/  BRA `(.L_x_29) ;  /* 0xffffff9800707947 */ /* 0x000fea000383ffff */
.L_x_36:
[----:B-1----:R1:W2:Y:S02]  /*8260*/  SYNCS.PHASECHK.TRANS64.TRYWAIT P0, [R2+URZ+0x70], R3 ;  /* 0x00007003020075a7 */ /* 0x0022a400080011ff */
[----:B--2---:R-:W-:Y:S05]  /*8270*/  @!P0 NANOSLEEP.SYNCS 0x989680 ;  /* 0x009896800000895d */ /* 0x004fea0003900000 */
[----:B------:R-:W2:Y:S02]  /*8280*/  @!P0 SYNCS.PHASECHK.TRANS64 P0, [R2+URZ+0x70], R3 ;  /* 0x00007003020085a7 */ /* 0x000ea400080010ff */
[----:B--2---:R-:W-:Y:S05]  /*8290*/  @!P0 BRA `(.L_x_36) ;  /* 0xfffffffc00f08947 */ /* 0x004fea000383ffff */
[----:B------:R-:W-:Y:S05]  /*82a0*/  BRA `(.L_x_136) ;  /* 0xffffff9c00687947 */ /* 0x000fea000383ffff */
.L_x_40:
[----:B----4-:R-:W-:-:S07]  /*82b0*/  MOV R0, UR4 ;  /* 0x0000000400007c02 */ /* 0x010fce0008000f00 */
.L_x_137:
[----:B-1----:R1:W2:Y:S02]  /*82c0*/  SYNCS.PHASECHK.TRANS64.TRYWAIT P0, [R0+URZ], R2 ;  /* 0x00000002000075a7 */ /* 0x0022a400080011ff */
[----:B--2---:R-:W-:Y:S05]  /*82d0*/  @!P0 NANOSLEEP.SYNCS 0x989680 ;  /* 0x009896800000895d */ /* 0x004fea0003900000 */
[----:B------:R-:W2:Y:S02]  /*82e0*/  @!P0 SYNCS.PHASECHK.TRANS64 P0, [R0+URZ], R2 ;  /* 0x00000002000085a7 */ /* 0x000ea400080010ff */
[----:B--2---:R-:W-:Y:S05]  /*82f0*/  @!P0 BRA `(.L_x_137) ;  /* 0xfffffffc00f08947 */ /* 0x004fea000383ffff */
[----:B------:R-:W-:Y:S05]  /*8300*/  BRA `(.L_x_138) ;  /* 0xffffffa000d87947 */ /* 0x000fea000383ffff */
.L_x_43:
[----:B-1----:R1:W2:Y:S02]  /*8310*/  SYNCS.PHASECHK.TRANS64.TRYWAIT P0, [R0+URZ+0xd0], R4 ;  /* 0x0000d004000075a7 */ /* 0x0022a400080011ff */
[----:B--2---:R-:W-:Y:S05]  /*8320*/  @!P0 NANOSLEEP.SYNCS 0x989680 ;  /* 0x009896800000895d */ /* 0x004fea0003900000 */
[----:B------:R-:W2:Y:S02]  /*8330*/  @!P0 SYNCS.PHASECHK.TRANS64 P0, [R0+URZ+0xd0], R4 ;  /* 0x0000d004000085a7 */ /* 0x000ea400080010ff */
[----:B--2---:R-:W-:Y:S05]  /*8340*/  @!P0 BRA `(.L_x_43) ;  /* 0xfffffffc00f08947 */ /* 0x004fea000383ffff */
[----:B------:R-:W-:Y:S05]  /*8350*/  BRA `(.L_x_139) ;  /* 0xffffffa400347947 */ /* 0x000fea000383ffff */
.L_x_44:
[----:B------:R-:W-:-:S07]  /*8360*/  MOV R0, UR4 ;  /* 0x0000000400007c02 */ /* 0x000fce0008000f00 */
.L_x_140:
[----:B-1----:R1:W2:Y:S02]  /*8370*/  SYNCS.PHASECHK.TRANS64.TRYWAIT P0, [R0+URZ+0x80], R5 ;  /* 0x00008005000075a7 */ /* 0x0022a400080011ff */
[----:B--2---:R-:W-:Y:S05]  /*8380*/  @!P0 NANOSLEEP.SYNCS 0x989680 ;  /* 0x009896800000895d */ /* 0x004fea0003900000 */
[----:B------:R-:W2:Y:S02]  /*8390*/  @!P0 SYNCS.PHASECHK.TRANS64 P0, [R0+URZ+0x80], R5 ;  /* 0x00008005000085a7 */ /* 0x000ea400080010ff */
[----:B--2---:R-:W-:Y:S05]  /*83a0*/  @!P0 BRA `(.L_x_140) ;  /* 0xfffffffc00f08947 */ /* 0x004fea000383ffff */
[----:B------:R-:W-:Y:S05]  /*83b0*/  BRA `(.L_x_141) ;  /* 0xffffffa400447947 */ /* 0x000fea000383ffff */
.L_x_45:
[----:B-1----:R1:W2:Y:S02]  /*83c0*/  SYNCS.PHASECHK.TRANS64.TRYWAIT P1, [R0+URZ+0x70], R4 ;  /* 0x00007004000075a7 */ /* 0x0022a400080211ff */
[----:B--2---:R-:W-:Y:S05]  /*83d0*/  @!P1 NANOSLEEP.SYNCS 0x989680 ;  /* 0x009896800000995d */ /* 0x004fea0003900000 */
[----:B------:R-:W2:Y:S02]  /*83e0*/  @!P1 SYNCS.PHASECHK.TRANS64 P1, [R0+URZ+0x70], R4 ;  /* 0x00007004000095a7 */ /* 0x000ea400080210ff */
[----:B--2---:R-:W-:Y:S05]  /*83f0*/  @!P1 BRA `(.L_x_45) ;  /* 0xfffffffc00f09947 */ /* 0x004fea000383ffff */
[----:B------:R-:W-:Y:S05]  /*8400*/  BRA `(.L_x_142) ;  /* 0xffffffa400747947 */ /* 0x000fea000383ffff */
.L_x_48:
[----:B------:R-:W-:-:S07]  /*8410*/  MOV R0, UR4 ;  /* 0x0000000400007c02 */ /* 0x000fce0008000f00 */
.L_x_143:
[----:B-1----:R1:W2:Y:S02]  /*8420*/  SYNCS.PHASECHK.TRANS64.TRYWAIT P0, [R0+URZ+0x80], R2 ;  /* 0x00008002000075a7 */ /* 0x0022a400080011ff */
[----:B--2---:R-:W-:Y:S05]  /*8430*/  @!P0 NANOSLEEP.SYNCS 0x989680 ;  /* 0x009896800000895d */ /* 0x004fea0003900000 */
[----:B------:R-:W2:Y:S02]  /*8440*/  @!P0 SYNCS.PHASECHK.TRANS64 P0, [R0+URZ+0x80], R2 ;  /* 0x00008002000085a7 */ /* 0x000ea400080010ff */
[----:B--2---:R-:W-:Y:S05]  /*8450*/  @!P0 BRA `(.L_x_143) ;  /* 0xfffffffc00f08947 */ /* 0x004fea000383ffff */
[----:B------:R-:W-:Y:S05]  /*8460*/  BRA `(.L_x_47) ;  /* 0xffffffa400c87947 */ /* 0x000fea000383ffff */
.L_x_55:
[----:B-1----:R1:W2:Y:S02]  /*8470*/  SYNCS.PHASECHK.TRANS64.TRYWAIT P1, [R0+URZ+0x70], R2 ;  /* 0x00007002000075a7 */ /* 0x0022a400080211ff */
[----:B--2---:R-:W-:Y:S05]  /*8480*/  @!P1 NANOSLEEP.SYNCS 0x989680 ;  /* 0x009896800000995d */ /* 0x004fea0003900000 */
[----:B------:R-:W2:Y:S02]  /*8490*/  @!P1 SYNCS.PHASECHK.TRANS64 P1, [R0+URZ+0x70], R2 ;  /* 0x00007002000095a7 */ /* 0x000ea400080210ff */
[----:B--2---:R-:W-:Y:S05]  /*84a0*/  @!P1 BRA `(.L_x_55) ;  /* 0xfffffffc00f09947 */ /* 0x004fea000383ffff */
[----:B------:R-:W-:Y:S05]  /*84b0*/  BRA `(.L_x_144) ;  /* 0xffffffac002c7947 */ /* 0x000fea000383ffff */
.L_x_56:
[----:B------:R-:W-:-:S07]  /*84c0*/  MOV R2, UR75 ;  /* 0x0000004b00027c02 */ /* 0x000fce0008000f00 */
.L_x_145:
[----:B-1----:R1:W2:Y:S02]  /*84d0*/  SYNCS.PHASECHK.TRANS64.TRYWAIT P0, [R2+URZ+0xb0], R0 ;  /* 0x0000b000020075a7 */ /* 0x0022a400080011ff */
[----:B--2---:R-:W-:Y:S05]  /*84e0*/  @!P0 NANOSLEEP.SYNCS 0x989680 ;  /* 0x009896800000895d */ /* 0x004fea0003900000 */
[----:B------:R-:W2:Y:S02]  /*84f0*/  @!P0 SYNCS.PHASECHK.TRANS64 P0, [R2+URZ+0xb0], R0 ;  /* 0x0000b000020085a7 */ /* 0x000ea400080010ff */
[----:B--2---:R-:W-:Y:S05]  /*8500*/  @!P0 BRA `(.L_x_145) ;  /* 0xfffffffc00f08947 */ /* 0x004fea000383ffff */
[----:B------:R-:W-:Y:S05]  /*8510*/  BRA `(.L_x_146) ;  /* 0xffffffac00807947 */ /* 0x000fea000383ffff */
.L_x_59:
[----:B------:R-:W-:Y:S07]  /*8520*/  MOV R0, UR5 ;  /* 0x0000000500007c02 */ /* 0x000fee0008000f00 */
.L_x_147:
[----:B-1----:R1:W2:Y:S02]  /*8530*/  SYNCS.PHASECHK.TRANS64.TRYWAIT P0, [R0+URZ], R2 ;  /* 0x00000002000075a7 */ /* 0x0022a400080011ff */
[----:B--2---:R-:W-:Y:S05]  /*8540*/  @!P0 NANOSLEEP.SYNCS 0x989680 ;  /* 0x009896800000895d */ /* 0x004fea0003900000 */
[----:B------:R-:W2:Y:S02]  /*8550*/  @!P0 SYNCS.PHASECHK.TRANS64 P0, [R0+URZ], R2 ;  /* 0x00000002000085a7 */ /* 0x000ea400080010ff */
[----:B--2---:R-:W-:Y:S05]  /*8560*/  @!P0 BRA `(.L_x_147) ;  /* 0xfffffffc00f08947 */ /* 0x004fea000383ffff */
[----:B------:R-:W-:Y:S05]  /*8570*/  BRA `(.L_x_58) ;  /* 0xffffffac009c7947 */ /* 0x000fea000383ffff */
.L_x_62:
[----:B------:R-:W-:-:S07]  /*8580*/  MOV R0, UR4 ;  /* 0x0000000400007c02 */ /* 0x000fce0008000f00 */
.L_x_148:
[----:B--2---:R2:W3:Y:S02]  /*8590*/  SYNCS.PHASECHK.TRANS64.TRYWAIT P0, [R0+URZ], R2 ;  /* 0x00000002000075a7 */ /* 0x0044e400080011ff */
[----:B---3--:R-:W-:Y:S05]  /*85a0*/  @!P0 NANOSLEEP.SYNCS 0x989680 ;  /* 0x009896800000895d */ /* 0x008fea0003900000 */
[----:B------:R-:W3:Y:S02]  /*85b0*/  @!P0 SYNCS.PHASECHK.TRANS64 P0, [R0+URZ], R2 ;  /* 0x00000002000085a7 */ /* 0x000ee400080010ff */
[----:B---3--:R-:W-:Y:S05]  /*85c0*/  @!P0 BRA `(.L_x_148) ;  /* 0xfffffffc00f08947 */ /* 0x008fea000383ffff */
[----:B------:R-:W-:Y:S05]  /*85d0*/  BRA `(.L_x_149) ;  /* 0xffffffb400a47947 */ /* 0x000fea000383ffff */
.L_x_63:
[----:B------:R-:W-:-:S07]  /*85e0*/  MOV R0, UR5 ;  /* 0x0000000500007c02 */ /* 0x000fce0008000f00 */
.L_x_150:
[----:B-1----:R1:W2:Y:S02]  /*85f0*/  SYNCS.PHASECHK.TRANS64.TRYWAIT P0, [R0+URZ], R3 ;  /* 0x00000003000075a7 */ /* 0x0022a400080011ff */
[----:B--2---:R-:W-:Y:S05]  /*8600*/  @!P0 NANOSLEEP.SYNCS 0x989680 ;  /* 0x009896800000895d */ /* 0x004fea0003900000 */
[----:B------:R-:W2:Y:S02]  /*8610*/  @!P0 SYNCS.PHASECHK.TRANS64 P0, [R0+URZ], R3 ;  /* 0x00000003000085a7 */ /* 0x000ea400080010ff */
[----:B--2---:R-:W-:Y:S05]  /*8620*/  @!P0 BRA `(.L_x_150) ;  /* 0xfffffffc00f08947 */ /* 0x004fea000383ffff */
[----:B------:R-:W-:Y:S05]  /*8630*/  BRA `(.L_x_151) ;  /* 0xffffffb400b07947 */ /* 0x000fea000383ffff */
.L_x_64:
[----:B------:R-:W-:-:S07]  /*8640*/  MOV R0, UR5 ;  /* 0x0000000500007c02 */ /* 0x000fce0008000f00 */
.L_x_152:
[----:B-1----:R1:W2:Y:S02]  /*8650*/  SYNCS.PHASECHK.TRANS64.TRYWAIT P0, [R0+URZ], R3 ;  /* 0x00000003000075a7 */ /* 0x0022a400080011ff */
[----:B--2---:R-:W-:Y:S05]  /*8660*/  @!P0 NANOSLEEP.SYNCS 0x989680 ;  /* 0x009896800000895d */ /* 0x004fea0003900000 */
[----:B------:R-:W2:Y:S02]  /*8670*/  @!P0 SYNCS.PHASECHK.TRANS64 P0, [R0+URZ], R3 ;  /* 0x00000003000085a7 */ /* 0x000ea400080010ff */
[----:B--2---:R-:W-:Y:S05]  /*8680*/  @!P0 BRA `(.L_x_152) ;  /* 0xfffffffc00f08947 */ /* 0x004fea000383ffff */
[----:B------:R-:W-:Y:S05]  /*8690*/  BRA `(.L_x_153) ;  /* 0xffffffb400bc7947 */ /* 0x000fea000383ffff */
.L_x_65:
[----:B-1----:R-:W-:-:S07]  /*86a0*/  MOV R0, UR4 ;  /* 0x0000000400007c02 */ /* 0x002fce0008000f00 */
.L_x_154:
[----:B-1----:R1:W2:Y:S02]  /*86b0*/  SYNCS.PHASECHK.TRANS64.TRYWAIT P0, [R0+URZ], R2 ;  /* 0x00000002000075a7 */ /* 0x0022a400080011ff */
[----:B--2---:R-:W-:Y:S05]  /*86c0*/  @!P0 NANOSLEEP.SYNCS 0x989680 ;  /* 0x009896800000895d */ /* 0x004fea0003900000 */
[----:B------:R-:W2:Y:S02]  /*86d0*/  @!P0 SYNCS.PHASECHK.TRANS64 P0, [R0+URZ], R2 ;  /* 0x00000002000085a7 */ /* 0x000ea400080010ff */
[----:B--2---:R-:W-:Y:S05]  /*86e0*/  @!P0 BRA `(.L_x_154) ;  /* 0xfffffffc00f08947 */ /* 0x004fea000383ffff */
[----:B------:R-:W-:Y:S05]  /*86f0*/  BRA `(.L_x_155) ;  /* 0xffffffb400c87947 */ /* 0x000fea000383ffff */
.L_x_70:
[----:B---3--:R3:W1:Y:S02]  /*8700*/  SYNCS.PHASECHK.TRANS64.TRYWAIT P0, [R0+URZ+0x70], R2 ;  /* 0x00007002000075a7 */ /* 0x00866400080011ff */
[----:B-1----:R-:W-:Y:S05]  /*8710*/  @!P0 NANOSLEEP.SYNCS 0x989680 ;  /* 0x009896800000895d */ /* 0x002fea0003900000 */
[----:B------:R-:W1:Y:S02]  /*8720*/  @!P0 SYNCS.PHASECHK.TRANS64 P0, [R0+URZ+0x70], R2 ;  /* 0x00007002000085a7 */ /* 0x000e6400080010ff */
[----:B-1----:R-:W-:Y:S05]  /*8730*/  @!P0 BRA `(.L_x_70) ;  /* 0xfffffffc00f08947 */ /* 0x002fea000383ffff */
[----:B------:R-:W-:Y:S05]  /*8740*/  BRA `(.L_x_156) ;  /* 0xffffffb800d47947 */ /* 0x000fea000383ffff */
.L_x_73:
[----:B------:R-:W-:Y:S07]  /*8750*/  MOV R0, UR4 ;  /* 0x0000000400007c02 */ /* 0x000fee0008000f00 */
.L_x_157:
[----:B---3--:R3:W1:Y:S02]  /*8760*/  SYNCS.PHASECHK.TRANS64.TRYWAIT P0, [R0+URZ+0x68], R2 ;  /* 0x00006802000075a7 */ /* 0x00866400080011ff */
[----:B-1----:R-:W-:Y:S05]  /*8770*/  @!P0 NANOSLEEP.SYNCS 0x989680 ;  /* 0x009896800000895d */ /* 0x002fea0003900000 */
[----:B------:R-:W1:Y:S02]  /*8780*/  @!P0 SYNCS.PHASECHK.TRANS64 P0, [R0+URZ+0x68], R2 ;  /* 0x00006802000085a7 */ /* 0x000e6400080010ff */
[----:B-1----:R-:W-:Y:S05]  /*8790*/  @!P0 BRA `(.L_x_157) ;  /* 0xfffffffc00f08947 */ /* 0x002fea000383ffff */
[----:B------:R-:W-:Y:S05]  /*87a0*/  BRA `(.L_x_72) ;  /* 0xffffffbc00b47947 */ /* 0x000fea000383ffff */
.L_x_76:
[----:B------:R-:W-:Y:S07]  /*87b0*/  MOV R0, UR4 ;  /* 0x0000000400007c02 */ /* 0x000fee0008000f00 */
.L_x_158:
[----:B--2---:R2:W3:Y:S02]  /*87c0*/  SYNCS.PHASECHK.TRANS64.TRYWAIT P0, [R0+URZ+0x40], R14 ;  /* 0x0000400e000075a7 */ /* 0x0044e400080011ff */
[----:B---3--:R-:W-:Y:S05]  /*87d0*/  @!P0 NANOSLEEP.SYNCS 0x989680 ;  /* 0x009896800000895d */ /* 0x008fea0003900000 */
[----:B------:R-:W3:Y:S02]  /*87e0*/  @!P0 SYNCS.PHASECHK.TRANS64 P0, [R0+URZ+0x40], R14 ;  /* 0x0000400e000085a7 */ /* 0x000ee400080010ff */
[----:B---3--:R-:W-:Y:S05]  /*87f0*/  @!P0 BRA `(.L_x_158) ;  /* 0xfffffffc00f08947 */ /* 0x008fea000383ffff */
[----:B------:R-:W-:Y:S05]  /*8800*/  BRA `(.L_x_159) ;  /* 0xffffffc0002c7947 */ /* 0x000fea000383ffff */
.L_x_77:
[----:B------:R-:W-:Y:S07]  /*8810*/  MOV R0, UR4 ;  /* 0x0000000400007c02 */ /* 0x000fee0008000f00 */
.L_x_160:
[----:B--2---:R2:W3:Y:S02]  /*8820*/  SYNCS.PHASECHK.TRANS64.TRYWAIT P0, [R0+URZ+0x48], R14 ;  /* 0x0000480e000075a7 */ /* 0x0044e400080011ff */
[----:B---3--:R-:W-:Y:S05]  /*8830*/  @!P0 NANOSLEEP.SYNCS 0x989680 ;  /* 0x009896800000895d */ /* 0x008fea0003900000 */
[----:B------:R-:W3:Y:S02]  /*8840*/  @!P0 SYNCS.PHASECHK.TRANS64 P0, [R0+URZ+0x48], R14 ;  /* 0x0000480e000085a7 */ /* 0x000ee400080010ff */
[----:B---3--:R-:W-:Y:S05]  /*8850*/  @!P0 BRA `(.L_x_160) ;  /* 0xfffffffc00f08947 */ /* 0x008fea000383ffff */
[----:B------:R-:W-:Y:S05]  /*8860*/  BRA `(.L_x_161) ;  /* 0xffffffc000687947 */ /* 0x000fea000383ffff */
.L_x_78:
[----:B------:R-:W-:Y:S07]  /*8870*/  MOV R0, UR4 ;  /* 0x0000000400007c02 */ /* 0x000fee0008000f00 */
.L_x_162:
[----:B--2---:R2:W3:Y:S02]  /*8880*/  SYNCS.PHASECHK.TRANS64.TRYWAIT P0, [R0+URZ+0x50], R14 ;  /* 0x0000500e000075a7 */ /* 0x0044e400080011ff */
[----:B---3--:R-:W-:Y:S05]  /*8890*/  @!P0 NANOSLEEP.SYNCS 0x989680 ;  /* 0x009896800000895d */ /* 0x008fea0003900000 */
[----:B------:R-:W3:Y:S02]  /*88a0*/  @!P0 SYNCS.PHASECHK.TRANS64 P0, [R0+URZ+0x50], R14 ;  /* 0x0000500e000085a7 */ /* 0x000ee400080010ff */
[----:B---3--:R-:W-:Y:S05]  /*88b0*/  @!P0 BRA `(.L_x_162) ;  /* 0xfffffffc00f08947 */ /* 0x008fea000383ffff */
[----:B------:R-:W-:Y:S05]  /*88c0*/  BRA `(.L_x_163) ;  /* 0xffffffc000ac7947 */ /* 0x000fea000383ffff */
.L_x_79:
[----:B------:R-:W-:Y:S07]  /*88d0*/  MOV R0, UR4 ;  /* 0x0000000400007c02 */ /* 0x000fee0008000f00 */
.L_x_164:
[----:B-1----:R1:W2:Y:S02]  /*88e0*/  SYNCS.PHASECHK.TRANS64.TRYWAIT P0, [R0+URZ+0x58], R14 ;  /* 0x0000580e000075a7 */ /* 0x0022a400080011ff */
[----:B--2---:R-:W-:Y:S05]  /*88f0*/  @!P0 NANOSLEEP.SYNCS 0x989680 ;  /* 0x009896800000895d */ /* 0x004fea0003900000 */
[----:B------:R-:W2:Y:S02]  /*8900*/  @!P0 SYNCS.PHASECHK.TRANS64 P0, [R0+URZ+0x58], R14 ;  /* 0x0000580e000085a7 */ /* 0x000ea400080010ff */
[----:B--2---:R-:W-:Y:S05]  /*8910*/  @!P0 BRA `(.L_x_164) ;  /* 0xfffffffc00f08947 */ /* 0x004fea000383ffff */
[----:B------:R-:W-:Y:S05]  /*8920*/  BRA `(.L_x_165) ;  /* 0xffffffc400307947 */ /* 0x000fea000383ffff */
.L_x_81:
[----:B------:R-:W-:-:S07]  /*8930*/  MOV R0, UR4 ;  /* 0x0000000400007c02 */ /* 0x000fce0008000f00 */
.L_x_166:
[----:B-1----:R1:W2:Y:S02]  /*8940*/  SYNCS.PHASECHK.TRANS64.TRYWAIT P0, [R0+URZ+0x40], R2 ;  /* 0x00004002000075a7 */ /* 0x0022a400080011ff */
[----:B--2---:R-:W-:Y:S05]  /*8950*/  @!P0 NANOSLEEP.SYNCS 0x989680 ;  /* 0x009896800000895d */ /* 0x004fea0003900000 */
[----:B------:R-:W2:Y:S02]  /*8960*/  @!P0 SYNCS.PHASECHK.TRANS64 P0, [R0+URZ+0x40], R2 ;  /* 0x00004002000085a7 */ /* 0x000ea400080010ff */
[----:B--2---:R-:W-:Y:S05]  /*8970*/  @!P0 BRA `(.L_x_166) ;  /* 0xfffffffc00f08947 */ /* 0x004fea000383ffff */
[----:B------:R-:W-:Y:S05]  /*8980*/  BRA `(.L_x_167) ;  /* 0xffffffc400a07947 */ /* 0x000fea000383ffff */
.L_x_82:
[----:B-1----:R-:W-:-:S07]  /*8990*/  MOV R0, UR4 ;  /* 0x0000000400007c02 */ /* 0x002fce0008000f00 */
.L_x_168:
[----:B-1----:R1:W2:Y:S02]  /*89a0*/  SYNCS.PHASECHK.TRANS64.TRYWAIT P0, [R0+URZ+0x48], R2 ;  /* 0x00004802000075a7 */ /* 0x0022a400080011ff */
[----:B--2---:R-:W-:Y:S05]  /*89b0*/  @!P0 NANOSLEEP.SYNCS 0x989680 ;  /* 0x009896800000895d */ /* 0x004fea0003900000 */
[----:B------:R-:W2:Y:S02]  /*89c0*/  @!P0 SYNCS.PHASECHK.TRANS64 P0, [R0+URZ+0x48], R2 ;  /* 0x00004802000085a7 */ /* 0x000ea400080010ff */
[----:B--2---:R-:W-:Y:S05]  /*89d0*/  @!P0 BRA `(.L_x_168) ;  /* 0xfffffffc00f08947 */ /* 0x004fea000383ffff */
[----:B------:R-:W-:Y:S05]  /*89e0*/  BRA `(.L_x_169) ;  /* 0xffffffc400907947 */ /* 0x000fea000383ffff */
.L_x_83:
[----:B-1----:R-:W-:-:S07]  /*89f0*/  MOV R0, UR4 ;  /* 0x0000000400007c02 */ /* 0x002fce0008000f00 */
.L_x_170:
[----:B-1----:R1:W2:Y:S02]  /*8a00*/  SYNCS.PHASECHK.TRANS64.TRYWAIT P0, [R0+URZ+0x50], R2 ;  /* 0x00005002000075a7 */ /* 0x0022a400080011ff */
[----:B--2---:R-:W-:Y:S05]  /*8a10*/  @!P0 NANOSLEEP.SYNCS 0x989680 ;  /* 0x009896800000895d */ /* 0x004fea0003900000 */
[----:B------:R-:W2:Y:S02]  /*8a20*/  @!P0 SYNCS.PHASECHK.TRANS64 P0, [R0+URZ+0x50], R2 ;  /* 0x00005002000085a7 */ /* 0x000ea400080010ff */
[----:B--2---:R-:W-:Y:S05]  /*8a30*/  @!P0 BRA `(.L_x_170) ;  /* 0xfffffffc00f08947 */ /* 0x004fea000383ffff */
[----:B------:R-:W-:Y:S05]  /*8a40*/  BRA `(.L_x_171) ;  /* 0xffffffc400807947 */ /* 0x000fea000383ffff */
.L_x_85:
[----:B--2---:R2:W4:Y:S02]  /*8a50*/  SYNCS.PHASECHK.TRANS64.TRYWAIT P0, [R0+URZ+0x70], R2 ;  /* 0x00007002000075a7 */ /* 0x00452400080011ff */
[----:B----4-:R-:W-:Y:S05]  /*8a60*/  @!P0 NANOSLEEP.SYNCS 0x989680 ;  /* 0x009896800000895d */ /* 0x010fea0003900000 */
[----:B------:R-:W4:Y:S02]  /*8a70*/  @!P0 SYNCS.PHASECHK.TRANS64 P0, [R0+URZ+0x70], R2 ;  /* 0x00007002000085a7 */ /* 0x000f2400080010ff */
[----:B----4-:R-:W-:Y:S05]  /*8a80*/  @!P0 BRA `(.L_x_85) ;  /* 0xfffffffc00f08947 */ /* 0x010fea000383ffff */
[----:B------:R-:W-:Y:S05]  /*8a90*/  BRA `(.L_x_172) ;  /* 0xffffffc800587947 */ /* 0x000fea000383ffff */
.L_x_96:
[----:B-1----:R-:W-:Y:S04]  /*8aa0*/  MOV R0, UR36 ;  /* 0x0000002400007c02 */ /* 0x002fe80008000f00 */
[----:B------:R1:W3:Y:S03]  /*8ab0*/  SYNCS.PHASECHK.TRANS64.TRYWAIT P1, [R0+URZ+0x20], R3 ;  /* 0x00002003000075a7 */ /* 0x0002e600080211ff */
[----:B---3--:R-:W-:Y:S05]  /*8ac0*/  @!P1 NANOSLEEP.SYNCS 0x989680 ;  /* 0x009896800000995d */ /* 0x008fea0003900000 */
[----:B------:R-:W3:Y:S02]  /*8ad0*/  @!P1 SYNCS.PHASECHK.TRANS64 P1, [R0+URZ+0x20], R3 ;  /* 0x00002003000095a7 */ /* 0x000ee400080210ff */
[----:B---3--:R-:W-:Y:S05]  /*8ae0*/  @!P1 BRA `(.L_x_96) ;  /* 0xfffffffc00ec9947 */ /* 0x008fea000383ffff */
[----:B------:R-:W-:Y:S05]  /*8af0*/  BRA `(.L_x_95) ;  /* 0xffffffd400907947 */ /* 0x000fea000383ffff */
.L_x_98:
[----:B-1----:R1:W2:Y:S02]  /*8b00*/  SYNCS.PHASECHK.TRANS64.TRYWAIT P0, [R86+URZ+0x90], R2 ;  /* 0x00009002560075a7 */ /* 0x0022a400080011ff */
[----:B--2---:R-:W-:Y:S05]  /*8b10*/  @!P0 NANOSLEEP.SYNCS 0x989680 ;  /* 0x009896800000895d */ /* 0x004fea0003900000 */
[----:B------:R-:W2:Y:S02]  /*8b20*/  @!P0 SYNCS.PHASECHK.TRANS64 P0, [R86+URZ+0x90], R2 ;  /* 0x00009002560085a7 */ /* 0x000ea400080010ff */
[----:B--2---:R-:W-:Y:S05]  /*8b30*/  @!P0 BRA `(.L_x_98) ;  /* 0xfffffffc00f08947 */ /* 0x004fea000383ffff */
[----:B------:R-:W-:Y:S05]  /*8b40*/  BRA `(.L_x_97) ;  /* 0xffffffd400bc7947 */ /* 0x000fea000383ffff */
.L_x_107:
[----:B-1----:R1:W2:Y:S02]  /*8b50*/  SYNCS.PHASECHK.TRANS64.TRYWAIT P0, [R2+URZ+0x20], R0 ;  /* 0x00002000020075a7 */ /* 0x0022a400080011ff */
[----:B--2---:R-:W-:Y:S05]  /*8b60*/  @!P0 NANOSLEEP.SYNCS 0x989680 ;  /* 0x009896800000895d */ /* 0x004fea0003900000 */
[----:B------:R-:W2:Y:S02]  /*8b70*/  @!P0 SYNCS.PHASECHK.TRANS64 P0, [R2+URZ+0x20], R0 ;  /* 0x00002000020085a7 */ /* 0x000ea400080010ff */
[----:B--2---:R-:W-:Y:S05]  /*8b80*/  @!P0 BRA `(.L_x_107) ;  /* 0xfffffffc00f08947 */ /* 0x004fea000383ffff */
[----:B------:R-:W-:Y:S05]  /*8b90*/  BRA `(.L_x_106) ;  /* 0xffffffdc00607947 */ /* 0x000fea000383ffff */
.L_x_115:
[----:B-1----:R1:W2:Y:S02]  /*8ba0*/  SYNCS.PHASECHK.TRANS64.TRYWAIT P0, [R0+URZ+0x20], R5 ;  /* 0x00002005000075a7 */ /* 0x0022a400080011ff */
[----:B--2---:R-:W-:Y:S05]  /*8bb0*/  @!P0 NANOSLEEP.SYNCS 0x989680 ;  /* 0x009896800000895d */ /* 0x004fea0003900000 */
[----:B------:R-:W2:Y:S02]  /*8bc0*/  @!P0 SYNCS.PHASECHK.TRANS64 P0, [R0+URZ+0x20], R5 ;  /* 0x00002005000085a7 */ /* 0x000ea400080010ff */
[----:B--2---:R-:W-:Y:S05]  /*8bd0*/  @!P0 BRA `(.L_x_115) ;  /* 0xfffffffc00f08947 */ /* 0x004fea000383ffff */
[----:B------:R-:W-:Y:S05]  /*8be0*/  BRA `(.L_x_114) ;  /* 0xffffffe400247947 */ /* 0x000fea000383ffff */
.L_x_123:
[----:B--2---:R2:W3:Y:S02]  /*8bf0*/  SYNCS.PHASECHK.TRANS64.TRYWAIT P0, [R2+URZ+0x20], R0 ;  /* 0x00002000020075a7 */ /* 0x0044e400080011ff */
[----:B---3--:R-:W-:Y:S05]  /*8c00*/  @!P0 NANOSLEEP.SYNCS 0x989680 ;  /* 0x009896800000895d */ /* 0x008fea0003900000 */
[----:B------:R-:W3:Y:S02]  /*8c10*/  @!P0 SYNCS.PHASECHK.TRANS64 P0, [R2+URZ+0x20], R0 ;  /* 0x00002000020085a7 */ /* 0x000ee400080010ff */
[----:B---3--:R-:W-:Y:S05]  /*8c20*/  @!P0 BRA `(.L_x_123) ;  /* 0xfffffffc00f08947 */ /* 0x008fea000383ffff */
[----:B------:R-:W-:Y:S05]  /*8c30*/  BRA `(.L_x_122) ;  /* 0xffffffe800e87947 */ /* 0x000fea000383ffff */
        .weak           $__internal_0_$__cuda_sm10x_tcgen05_guardrail_trap_col_being_dealloced_not_returned_by_alloc
        .type           $__internal_0_$__cuda_sm10x_tcgen05_guardrail_trap_col_being_dealloced_not_returned_by_alloc,@function
        .size           $__internal_0_$__cuda_sm10x_tcgen05_guardrail_trap_col_being_dealloced_not_returned_by_alloc,($__internal_1_$__cuda_sm10x_tcgen05_guardrail_trap_phase_invalid_during_alloc - $__internal_0_$__cuda_sm10x_tcgen05_guardrail_trap_col_being_dealloced_not_returned_by_alloc)
$__internal_0_$__cuda_sm10x_tcgen05_guardrail_trap_col_being_dealloced_not_returned_by_alloc:
[----:B------:R-:W-:Y:S05]  /*8c40*/  BPT.TRAP 0x1 ;  /* 0x000000040000795c */ /* 0x000fea0000300000 */
[----:B------:R-:W-:-:S04]  /*8c50*/  HFMA2 R3, -RZ, RZ, 0, 0 ;  /* 0x00000000ff037431 */ /* 0x000fc800000001ff */
[----:B------:R-:W-:Y:S05]  /*8c60*/  RET.REL.NODEC R2 `(_ZN7cutlass13device_kernelINS_4gemm6kernel13GemmUniversalIN4cute5tupleIJiiiiEEENS1_10collective13CollectiveMmaINS1_35MainloopSm100TmaUmmaWarpSpecializedILi2ELi2ELi4ENS5_IJNS4_1CILi1EEESB_SB_EEEEENS5_IJNSA_ILi64EEENSA_ILi128EEESF_EEEfNS5_IJSB_llEEEfNS5_IJlSB_lEEENS4_8TiledMMAINS4_8MMA_AtomIJNS4_17SM100_MMA_TF32_SSINS_10tfloat32_tESM_fLi64ELi128ELNS4_4UMMA5MajorE1ELSO_0ELNSN_7ScaleInE0ELSP_0EEEEEENS4_6LayoutISC_NS5_IJNSA_ILi0EEEST_ST_EEEEENS5_IJNS4_10UnderscoreESW_SW_EEEEENS4_13SM90_TMA_LOADENS4_14ComposedLayoutINS4_7SwizzleILi2ELi5ELi2EEENS4_18smem_ptr_flag_bitsILi32EEENSS_INS5_IJNSA_ILi32EEENSA_ILi4EEEEEENS5_IJSB_S15_EEEEEEEvNS4_8identityESZ_NS10_INS11_ILi3ELi4ELi3EEES14_NSS_INS5_IJNSA_ILi8EEES15_EEENS5_IJS15_SB_EEEEEEEvS1B_EENS_8epilogue10collective18CollectiveEpilogueINS1J_23Sm100TmaWarpSpecializedILi4ELi2ELi16ELb1ELb0EEEJSG_NS5_IJNSS_ISE_SB_EENSS_IS15_SB_EEEEEfSI_fSI_NS1J_6fusion15FusionCallbacksIS1N_NS1R_17LinearCombinationIffffLNS_15FloatRoundStyleE2EEESG_S1Q_JEEENS4_5SM1004TMEM4LOAD26SM100_TMEM_LOAD_16dp128b8xESZ_S1H_NS4_17SM75_U32x4_LDSM_NENS4_14SM90_TMA_STOREES1H_NS4_17SM90_U32x4_STSM_NENS4_39AutoVectorizingCopyWithAssumedAlignmentILi128EEEEEEvvEEEEvNT_6ParamsE) ;  /* 0xffffff7002e47950 */ /* 0x000fea0003c3ffff */
        .weak           $__internal_1_$__cuda_sm10x_tcgen05_guardrail_trap_phase_invalid_during_alloc
        .type           $__internal_1_$__cuda_sm10x_tcgen05_guardrail_trap_phase_invalid_during_alloc,@function
        .size           $__internal_1_$__cuda_sm10x_tcgen05_guardrail_trap_phase_invalid_during_alloc,($__internal_2_$__cuda_sm10x_tcgen05_guardrail_trap_unallocated_columns_being_dealloced - $__internal_1_$__cuda_sm10x_tcgen05_guardrail_trap_phase_invalid_during_alloc)
$__internal_1_$__cuda_sm10x_tcgen05_guardrail_trap_phase_invalid_during_alloc:
[----:B------:R-:W-:Y:S05]  /*8c70*/  BPT.TRAP 0x1 ;  /* 0x000000040000795c */ /* 0x000fea0000300000 */
[----:B------:R-:W-:-:S04]  /*8c80*/  MOV R3, 0x0 ;  /* 0x0000000000037802 */ /* 0x000fc80000000f00 */
[----:B------:R-:W-:Y:S05]  /*8c90*/  RET.REL.NODEC R2 `(_ZN7cutlass13device_kernelINS_4gemm6kernel13GemmUniversalIN4cute5tupleIJiiiiEEENS1_10collective13CollectiveMmaINS1_35MainloopSm100TmaUmmaWarpSpecializedILi2ELi2ELi4ENS5_IJNS4_1CILi1EEESB_SB_EEEEENS5_IJNSA_ILi64EEENSA_ILi128EEESF_EEEfNS5_IJSB_llEEEfNS5_IJlSB_lEEENS4_8TiledMMAINS4_8MMA_AtomIJNS4_17SM100_MMA_TF32_SSINS_10tfloat32_tESM_fLi64ELi128ELNS4_4UMMA5MajorE1ELSO_0ELNSN_7ScaleInE0ELSP_0EEEEEENS4_6LayoutISC_NS5_IJNSA_ILi0EEEST_ST_EEEEENS5_IJNS4_10UnderscoreESW_SW_EEEEENS4_13SM90_TMA_LOADENS4_14ComposedLayoutINS4_7SwizzleILi2ELi5ELi2EEENS4_18smem_ptr_flag_bitsILi32EEENSS_INS5_IJNSA_ILi32EEENSA_ILi4EEEEEENS5_IJSB_S15_EEEEEEEvNS4_8identityESZ_NS10_INS11_ILi3ELi4ELi3EEES14_NSS_INS5_IJNSA_ILi8EEES15_EEENS5_IJS15_SB_EEEEEEEvS1B_EENS_8epilogue10collective18CollectiveEpilogueINS1J_23Sm100TmaWarpSpecializedILi4ELi2ELi16ELb1ELb0EEEJSG_NS5_IJNSS_ISE_SB_EENSS_IS15_SB_EEEEEfSI_fSI_NS1J_6fusion15FusionCallbacksIS1N_NS1R_17LinearCombinationIffffLNS_15FloatRoundStyleE2EEESG_S1Q_JEEENS4_5SM1004TMEM4LOAD26SM100_TMEM_LOAD_16dp128b8xESZ_S1H_NS4_17SM75_U32x4_LDSM_NENS4_14SM90_TMA_STOREES1H_NS4_17SM90_U32x4_STSM_NENS4_39AutoVectorizingCopyWithAssumedAlignmentILi128EEEEEEvvEEEEvNT_6ParamsE) ;  /* 0xffffff7002d87950 */ /* 0x000fea0003c3ffff */
        .weak           $__internal_2_$__cuda_sm10x_tcgen05_guardrail_trap_unallocated_columns_being_dealloced
        .type           $__internal_2_$__cuda_sm10x_tcgen05_guardrail_trap_unallocated_columns_being_dealloced,@function
        .size           $__internal_2_$__cuda_sm10x_tcgen05_guardrail_trap_unallocated_columns_being_dealloced,(.L_x_174 - $__internal_2_$__cuda_sm10x_tcgen05_guardrail_trap_unallocated_columns_being_dealloced)
$__internal_2_$__cuda_sm10x_tcgen05_guardrail_trap_unallocated_columns_being_dealloced:
[----:B------:R-:W-:Y:S05]  /*8ca0*/  BPT.TRAP 0x1 ;  /* 0x000000040000795c */ /* 0x000fea0000300000 */
[----:B------:R-:W-:-:S04]  /*8cb0*/  HFMA2 R3, -RZ, RZ, 0, 0 ;  /* 0x00000000ff037431 */ /* 0x000fc800000001ff */
[----:B------:R-:W-:Y:S05]  /*8cc0*/  RET.REL.NODEC R2 `(_ZN7cutlass13device_kernelINS_4gemm6kernel13GemmUniversalIN4cute5tupleIJiiiiEEENS1_10collective13CollectiveMmaINS1_35MainloopSm100TmaUmmaWarpSpecializedILi2ELi2ELi4ENS5_IJNS4_1CILi1EEESB_SB_EEEEENS5_IJNSA_ILi64EEENSA_ILi128EEESF_EEEfNS5_IJSB_llEEEfNS5_IJlSB_lEEENS4_8TiledMMAINS4_8MMA_AtomIJNS4_17SM100_MMA_TF32_SSINS_10tfloat32_tESM_fLi64ELi128ELNS4_4UMMA5MajorE1ELSO_0ELNSN_7ScaleInE0ELSP_0EEEEEENS4_6LayoutISC_NS5_IJNSA_ILi0EEEST_ST_EEEEENS5_IJNS4_10UnderscoreESW_SW_EEEEENS4_13SM90_TMA_LOADENS4_14ComposedLayoutINS4_7SwizzleILi2ELi5ELi2EEENS4_18smem_ptr_flag_bitsILi32EEENSS_INS5_IJNSA_ILi32EEENSA_ILi4EEEEEENS5_IJSB_S15_EEEEEEEvNS4_8identityESZ_NS10_INS11_ILi3ELi4ELi3EEES14_NSS_INS5_IJNSA_ILi8EEES15_EEENS5_IJS15_SB_EEEEEEEvS1B_EENS_8epilogue10collective18CollectiveEpilogueINS1J_23Sm100TmaWarpSpecializedILi4ELi2ELi16ELb1ELb0EEEJSG_NS5_IJNSS_ISE_SB_EENSS_IS15_SB_EEEEEfSI_fSI_NS1J_6fusion15FusionCallbacksIS1N_NS1R_17LinearCombinationIffffLNS_15FloatRoundStyleE2EEESG_S1Q_JEEENS4_5SM1004TMEM4LOAD26SM100_TMEM_LOAD_16dp128b8xESZ_S1H_NS4_17SM75_U32x4_LDSM_NENS4_14SM90_TMA_STOREES1H_NS4_17SM90_U32x4_STSM_NENS4_39AutoVectorizingCopyWithAssumedAlignmentILi128EEEEEEvvEEEEvNT_6ParamsE) ;  /* 0xffffff7002cc7950 */ /* 0x000fea0003c3ffff */
.L_x_173:
[----:B------:R-:W-:-:S00]  /*8cd0*/  BRA `(.L_x_173) ;  /* 0xfffffffc00fc7947 */ /* 0x000fc0000383ffff */
[----:B------:R-:W-:-:S00]  /*8ce0*/  NOP ;  /* 0x0000000000007918 */ /* 0x000fc00000000000 */
        /* <DEDUP_REMOVED lines=9> */
.L_x_174:


//--------------------- .nv.global.init           --------------------------
	.section	.nv.global.init,"aw",@progbits
.nv.global.init:
	.type		$str$27,@object
	.size		$str$27,($str$28 - $str$27)
$str$27:
        /*0000*/ 	.byte	0x28, 0x61, 0x64, 0x64, 0x72, 0x65, 0x73, 0x73, 0x20, 0x26, 0x20, 0x6d, 0x61, 0x73, 0x6b, 0x29
        /*0010*/ 	.byte	0x20, 0x3d, 0x3d, 0x20, 0x30, 0x00
	.type		$str$28,@object
	.size		$str$28,($str$26 - $str$28)
$str$28:
        /*0016*/ 	.byte	0x2f, 0x74, 0x6d, 0x70, 0x2f, 0x63, 0x75, 0x74, 0x6c, 0x61, 0x73, 0x73, 0x5f, 0x73, 0x77, 0x65
        /*0026*/ 	.byte	0x65, 0x70, 0x5f, 0x73, 0x72, 0x63, 0x2f, 0x69, 0x6e, 0x63, 0x6c, 0x75, 0x64, 0x65, 0x2f, 0x63
        /*0036*/ 	.byte	0x75, 0x74, 0x65, 0x2f, 0x70, 0x6f, 0x69, 0x6e, 0x74, 0x65, 0x72, 0x5f, 0x66, 0x6c, 0x61, 0x67
        /*0046*/ 	.byte	0x67, 0x65, 0x64, 0x2e, 0x68, 0x70, 0x70, 0x00
	.type		$str$26,@object
	.size		$str$26,($str$25 - $str$26)
$str$26:
        /*004e*/ 	.byte	0x2f, 0x74, 0x6d, 0x70, 0x2f, 0x63, 0x75, 0x74, 0x6c, 0x61, 0x73, 0x73, 0x5f, 0x73, 0x77, 0x65
        /*005e*/ 	.byte	0x65, 0x70, 0x5f, 0x73, 0x72, 0x63, 0x2f, 0x69, 0x6e, 0x63, 0x6c, 0x75, 0x64, 0x65, 0x2f, 0x63
        /*006e*/ 	.byte	0x75, 0x74, 0x65, 0x2f, 0x61, 0x74, 0x6f, 0x6d, 0x2f, 0x63, 0x6f, 0x70, 0x79, 0x5f, 0x74, 0x72
        /*007e*/ 	.byte	0x61, 0x69, 0x74, 0x73, 0x5f, 0x73, 0x6d, 0x31, 0x30, 0x30, 0x2e, 0x68, 0x70, 0x70, 0x00
	.type		$str$25,@object
	.size		$str$25,(__unnamed_1 - $str$25)
$str$25:
        /*008d*/ 	.byte	0x28, 0x28, 0x75, 0x69, 0x6e, 0x74, 0x33, 0x32, 0x5f, 0x74, 0x28, 0x74, 0x68, 0x72, 0x65, 0x61
        /*009d*/ 	.byte	0x64, 0x49, 0x64, 0x78, 0x2e, 0x78, 0x29, 0x20, 0x2f, 0x20, 0x33, 0x32, 0x29, 0x20, 0x25, 0x20
        /*00ad*/ 	.byte	0x34, 0x29, 0x20, 0x3d, 0x3d, 0x20, 0x28, 0x28, 0x28, 0x74, 0x6d, 0x65, 0x6d, 0x5f, 0x61, 0x64
        /*00bd*/ 	.byte	0x64, 0x72, 0x20, 0x3e, 0x3e, 0x20, 0x31, 0x36, 0x29, 0x20, 0x2f, 0x20, 0x33, 0x32, 0x29, 0x20
        /*00cd*/ 	.byte	0x25, 0x20, 0x34, 0x29, 0x00
	.type		__unnamed_1,@object
	.size		__unnamed_1,(__unnamed_2 - __unnamed_1)
__unnamed_1:
        /*00d2*/ 	.byte	0x61, 0x75, 0x74, 0x6f, 0x20, 0x63, 0x75, 0x74, 0x65, 0x3a, 0x3a, 0x61, 0x73, 0x5f, 0x70, 0x6f
        /* <DEDUP_REMOVED lines=23> */
        /*0252*/ 	.byte	0x3c, 0x32, 0x30, 0x34, 0x38, 0x3e, 0x3e, 0x3e, 0x3e, 0x5d, 0x00
	.type		__unnamed_2,@object
	.size		__unnamed_2,(.L_2 - __unnamed_2)
__unnamed_2:
        /* <DEDUP_REMOVED lines=45> */
        /*052d*/ 	.byte	0x3e, 0x3e, 0x3e, 0x5d, 0x00
.L_2:


//--------------------- .nv.shared._ZN7cutlass13device_kernelINS_4gemm6kernel13GemmUniversalIN4cute5tupleIJiiiiEEENS1_10collective13CollectiveMmaINS1_35MainloopSm100TmaUmmaWarpSpecializedILi2ELi2ELi4ENS5_IJNS4_1CILi1EEESB_SB_EEEEENS5_IJNSA_ILi64EEENSA_ILi128EEESF_EEEfNS5_IJSB_llEEEfNS5_IJlSB_lEEENS4_8TiledMMAINS4_8MMA_AtomIJNS4_17SM100_MMA_TF32_SSINS_10tfloat32_tESM_fLi64ELi128ELNS4_4UMMA5MajorE1ELSO_0ELNSN_7ScaleInE0ELSP_0EEEEEENS4_6LayoutISC_NS5_IJNSA_ILi0EEEST_ST_EEEEENS5_IJNS4_10UnderscoreESW_SW_EEEEENS4_13SM90_TMA_LOADENS4_14ComposedLayoutINS4_7SwizzleILi2ELi5ELi2EEENS4_18smem_ptr_flag_bitsILi32EEENSS_INS5_IJNSA_ILi32EEENSA_ILi4EEEEEENS5_IJSB_S15_EEEEEEEvNS4_8identityESZ_NS10_INS11_ILi3ELi4ELi3EEES14_NSS_INS5_IJNSA_ILi8EEES15_EEENS5_IJS15_SB_EEEEEEEvS1B_EENS_8epilogue10collective18CollectiveEpilogueINS1J_23Sm100TmaWarpSpecializedILi4ELi2ELi16ELb1ELb0EEEJSG_NS5_IJNSS_ISE_SB_EENSS_IS15_SB_EEEEEfSI_fSI_NS1J_6fusion15FusionCallbacksIS1N_NS1R_17LinearCombinationIffffLNS_15FloatRoundStyleE2EEESG_S1Q_JEEENS4_5SM1004TMEM4LOAD26SM100_TMEM_LOAD_16dp128b8xESZ_S1H_NS4_17SM75_U32x4_LDSM_NENS4_14SM90_TMA_STOREES1H_NS4_17SM90_U32x4_STSM_NENS4_39AutoVectorizingCopyWithAssumedAlignmentILi128EEEEEEvvEEEEvNT_6ParamsE --------------------------
	.section	.nv.shared._ZN7cutlass13device_kernelINS_4gemm6kernel13GemmUniversalIN4cute5tupleIJiiiiEEENS1_10collective13CollectiveMmaINS1_35MainloopSm100TmaUmmaWarpSpecializedILi2ELi2ELi4ENS5_IJNS4_1CILi1EEESB_SB_EEEEENS5_IJNSA_ILi64EEENSA_ILi128EEESF_EEEfNS5_IJSB_llEEEfNS5_IJlSB_lEEENS4_8TiledMMAINS4_8MMA_AtomIJNS4_17SM100_MMA_TF32_SSINS_10tfloat32_tESM_fLi64ELi128ELNS4_4UMMA5MajorE1ELSO_0ELNSN_7ScaleInE0ELSP_0EEEEEENS4_6LayoutISC_NS5_IJNSA_ILi0EEEST_ST_EEEEENS5_IJNS4_10UnderscoreESW_SW_EEEEENS4_13SM90_TMA_LOADENS4_14ComposedLayoutINS4_7SwizzleILi2ELi5ELi2EEENS4_18smem_ptr_flag_bitsILi32EEENSS_INS5_IJNSA_ILi32EEENSA_ILi4EEEEEENS5_IJSB_S15_EEEEEEEvNS4_8identityESZ_NS10_INS11_ILi3ELi4ELi3EEES14_NSS_INS5_IJNSA_ILi8EEES15_EEENS5_IJS15_SB_EEEEEEEvS1B_EENS_8epilogue10collective18CollectiveEpilogueINS1J_23Sm100TmaWarpSpecializedILi4ELi2ELi16ELb1ELb0EEEJSG_NS5_IJNSS_ISE_SB_EENSS_IS15_SB_EEEEEfSI_fSI_NS1J_6fusion15FusionCallbacksIS1N_NS1R_17LinearCombinationIffffLNS_15FloatRoundStyleE2EEESG_S1Q_JEEENS4_5SM1004TMEM4LOAD26SM100_TMEM_LOAD_16dp128b8xESZ_S1H_NS4_17SM75_U32x4_LDSM_NENS4_14SM90_TMA_STOREES1H_NS4_17SM90_U32x4_STSM_NENS4_39AutoVectorizingCopyWithAssumedAlignmentILi128EEEEEEvvEEEEvNT_6ParamsE,"aw",@nobits
	.sectionflags	@""
	.align	16
	.zero		1024


//--------------------- .nv.shared.reserved.0     --------------------------
	.section	.nv.shared.reserved.0,"aw",@nobits
	.weak		__nv_reservedSMEM_offset_0_alias
	.size		__nv_reservedSMEM_offset_0_alias, 0, 64
	.other		__nv_reservedSMEM_offset_0_alias,@"STO_CUDA_RESERVED_SHARED STV_DEFAULT"
__nv_reservedSMEM_offset_0_alias:
	.zero		0
.nv.shared.reserved.0:
	.zero		64
	.weak		__nv_reservedSMEM_tcgen05_partition
	.type		__nv_reservedSMEM_tcgen05_partition,@object
	.size		__nv_reservedSMEM_tcgen05_partition,(.L_0 - __nv_reservedSMEM_tcgen05_partition)
__nv_reservedSMEM_tcgen05_partition:
	.zero		32
.L_0:


//--------------------- .nv.global                --------------------------
	.section	.nv.global,"aw",@nobits
.nv.global:
	.type		_ZN40_INTERNAL_ebafa297_4_k_cu_3e6e58aa_336914cute1_E,@object
	.size		_ZN40_INTERNAL_ebafa297_4_k_cu_3e6e58aa_336914cute1_E,(_ZN40_INTERNAL_ebafa297_4_k_cu_3e6e58aa_336914cuda3std3__45__cpo6cbeginE - _ZN40_INTERNAL_ebafa297_4_k_cu_3e6e58aa_336914cute1_E)
_ZN40_INTERNAL_ebafa297_4_k_cu_3e6e58aa_336914cute1_E:
	.zero		1
	.type		_ZN40_INTERNAL_ebafa297_4_k_cu_3e6e58aa_336914cuda3std3__45__cpo6cbeginE,@object
	.size		_ZN40_INTERNAL_ebafa297_4_k_cu_3e6e58aa_336914cuda3std3__45__cpo6cbeginE,(_ZN40_INTERNAL_ebafa297_4_k_cu_3e6e58aa_336914cuda3std3__48in_placeE - _ZN40_INTERNAL_ebafa297_4_k_cu_3e6e58aa_336914cuda3std3__45__cpo6cbeginE)
_ZN40_INTERNAL_ebafa297_4_k_cu_3e6e58aa_336914cuda3std3__45__cpo6cbeginE:
	.zero		1
	.type		_ZN40_INTERNAL_ebafa297_4_k_cu_3e6e58aa_336914cuda3std3__48in_placeE,@object
	.size		_ZN40_INTERNAL_ebafa297_4_k_cu_3e6e58aa_336914cuda3std3__48in_placeE,(_ZN40_INTERNAL_ebafa297_4_k_cu_3e6e58aa_336914cuda3std6ranges3__45__cpo9iter_moveE - _ZN40_INTERNAL_ebafa297_4_k_cu_3e6e58aa_336914cuda3std3__48in_placeE)
_ZN40_INTERNAL_ebafa297_4_k_cu_3e6e58aa_336914cuda3std3__48in_placeE:
	.zero		1
	.type		_ZN40_INTERNAL_ebafa297_4_k_cu_3e6e58aa_336914cuda3std6ranges3__45__cpo9iter_moveE,@object
	.size		_ZN40_INTERNAL_ebafa297_4_k_cu_3e6e58aa_336914cuda3std6ranges3__45__cpo9iter_moveE,(_ZN40_INTERNAL_ebafa297_4_k_cu_3e6e58aa_336914cuda3std3__45__cpo5beginE - _ZN40_INTERNAL_ebafa297_4_k_cu_3e6e58aa_336914cuda3std6ranges3__45__cpo9iter_moveE)
_ZN40_INTERNAL_ebafa297_4_k_cu_3e6e58aa_336914cuda3std6ranges3__45__cpo9iter_moveE:
	.zero		1
	.type		_ZN40_INTERNAL_ebafa297_4_k_cu_3e6e58aa_336914cuda3std3__45__cpo5beginE,@object
	.size		_ZN40_INTERNAL_ebafa297_4_k_cu_3e6e58aa_336914cuda3std3__45__cpo5beginE,(_ZN40_INTERNAL_ebafa297_4_k_cu_3e6e58aa_336914cuda3std3__442_GLOBAL__N__ebafa297_4_k_cu_3e6e58aa_336916ignoreE - _ZN40_INTERNAL_ebafa297_4_k_cu_3e6e58aa_336914cuda3std3__45__cpo5beginE)
_ZN40_INTERNAL_ebafa297_4_k_cu_3e6e58aa_336914cuda3std3__45__cpo5beginE:
	.zero		1
	.type		_ZN40_INTERNAL_ebafa297_4_k_cu_3e6e58aa_336914cuda3std3__442_GLOBAL__N__ebafa297_4_k_cu_3e6e58aa_336916ignoreE,@object
	.size		_ZN40_INTERNAL_ebafa297_4_k_cu_3e6e58aa_336914cuda3std3__442_GLOBAL__N__ebafa297_4_k_cu_3e6e58aa_336916ignoreE,(_ZN40_INTERNAL_ebafa297_4_k_cu_3e6e58aa_336914cute7productE - _ZN40_INTERNAL_ebafa297_4_k_cu_3e6e58aa_336914cuda3std3__442_GLOBAL__N__ebafa297_4_k_cu_3e6e58aa_336916ignoreE)
_ZN40_INTERNAL_ebafa297_4_k_cu_3e6e58aa_336914cuda3std3__442_GLOBAL__N__ebafa297_4_k_cu_3e6e58aa_336916ignoreE:
	.zero		1
	.type		_ZN40_INTERNAL_ebafa297_4_k_cu_3e6e58aa_336914cute7productE,@object
	.size		_ZN40_INTERNAL_ebafa297_4_k_cu_3e6e58aa_336914cute7productE,(_ZN40_INTERNAL_ebafa297_4_k_cu_3e6e58aa_336914cuda3std3__45__cpo3endE - _ZN40_INTERNAL_ebafa297_4_k_cu_3e6e58aa_336914cute7productE)
_ZN40_INTERNAL_ebafa297_4_k_cu_3e6e58aa_336914cute7productE:
	.zero		1
	.type		_ZN40_INTERNAL_ebafa297_4_k_cu_3e6e58aa_336914cuda3std3__45__cpo3endE,@object
	.size		_ZN40_INTERNAL_ebafa297_4_k_cu_3e6e58aa_336914cuda3std3__45__cpo3endE,(_ZN40_INTERNAL_ebafa297_4_k_cu_3e6e58aa_336914cuda3std3__419piecewise_constructE - _ZN40_INTERNAL_ebafa297_4_k_cu_3e6e58aa_336914cuda3std3__45__cpo3endE)
_ZN40_INTERNAL_ebafa297_4_k_cu_3e6e58aa_336914cuda3std3__45__cpo3endE:
	.zero		1
	.type		_ZN40_INTERNAL_ebafa297_4_k_cu_3e6e58aa_336914cuda3std3__419piecewise_constructE,@object
	.size		_ZN40_INTERNAL_ebafa297_4_k_cu_3e6e58aa_336914cuda3std3__419piecewise_constructE,(_ZN40_INTERNAL_ebafa297_4_k_cu_3e6e58aa_336914cuda3std3__45__cpo4cendE - _ZN40_INTERNAL_ebafa297_4_k_cu_3e6e58aa_336914cuda3std3__419piecewise_constructE)
_ZN40_INTERNAL_ebafa297_4_k_cu_3e6e58aa_336914cuda3std3__419piecewise_constructE:
	.zero		1
	.type		_ZN40_INTERNAL_ebafa297_4_k_cu_3e6e58aa_336914cuda3std3__45__cpo4cendE,@object
	.size		_ZN40_INTERNAL_ebafa297_4_k_cu_3e6e58aa_336914cuda3std3__45__cpo4cendE,(_ZN40_INTERNAL_ebafa297_4_k_cu_3e6e58aa_336914cuda3std6ranges3__45__cpo4swapE - _ZN40_INTERNAL_ebafa297_4_k_cu_3e6e58aa_336914cuda3std3__45__cpo4cendE)
_ZN40_INTERNAL_ebafa297_4_k_cu_3e6e58aa_336914cuda3std3__45__cpo4cendE:
	.zero		1
	.type		_ZN40_INTERNAL_ebafa297_4_k_cu_3e6e58aa_336914cuda3std6ranges3__45__cpo4swapE,@object
	.size		_ZN40_INTERNAL_ebafa297_4_k_cu_3e6e58aa_336914cuda3std6ranges3__45__cpo4swapE,(.L_10 - _ZN40_INTERNAL_ebafa297_4_k_cu_3e6e58aa_336914cuda3std6ranges3__45__cpo4swapE)
_ZN40_INTERNAL_ebafa297_4_k_cu_3e6e58aa_336914cuda3std6ranges3__45__cpo4swapE:
	.zero		1
.L_10:


//--------------------- .nv.constant0._ZN7cutlass13device_kernelINS_4gemm6kernel13GemmUniversalIN4cute5tupleIJiiiiEEENS1_10collective13CollectiveMmaINS1_35MainloopSm100TmaUmmaWarpSpecializedILi2ELi2ELi4ENS5_IJNS4_1CILi1EEESB_SB_EEEEENS5_IJNSA_ILi64EEENSA_ILi128EEESF_EEEfNS5_IJSB_llEEEfNS5_IJlSB_lEEENS4_8TiledMMAINS4_8MMA_AtomIJNS4_17SM100_MMA_TF32_SSINS_10tfloat32_tESM_fLi64ELi128ELNS4_4UMMA5MajorE1ELSO_0ELNSN_7ScaleInE0ELSP_0EEEEEENS4_6LayoutISC_NS5_IJNSA_ILi0EEEST_ST_EEEEENS5_IJNS4_10UnderscoreESW_SW_EEEEENS4_13SM90_TMA_LOADENS4_14ComposedLayoutINS4_7SwizzleILi2ELi5ELi2EEENS4_18smem_ptr_flag_bitsILi32EEENSS_INS5_IJNSA_ILi32EEENSA_ILi4EEEEEENS5_IJSB_S15_EEEEEEEvNS4_8identityESZ_NS10_INS11_ILi3ELi4ELi3EEES14_NSS_INS5_IJNSA_ILi8EEES15_EEENS5_IJS15_SB_EEEEEEEvS1B_EENS_8epilogue10collective18CollectiveEpilogueINS1J_23Sm100TmaWarpSpecializedILi4ELi2ELi16ELb1ELb0EEEJSG_NS5_IJNSS_ISE_SB_EENSS_IS15_SB_EEEEEfSI_fSI_NS1J_6fusion15FusionCallbacksIS1N_NS1R_17LinearCombinationIffffLNS_15FloatRoundStyleE2EEESG_S1Q_JEEENS4_5SM1004TMEM4LOAD26SM100_TMEM_LOAD_16dp128b8xESZ_S1H_NS4_17SM75_U32x4_LDSM_NENS4_14SM90_TMA_STOREES1H_NS4_17SM90_U32x4_STSM_NENS4_39AutoVectorizingCopyWithAssumedAlignmentILi128EEEEEEvvEEEEvNT_6ParamsE --------------------------
	.section	.nv.constant0._ZN7cutlass13device_kernelINS_4gemm6kernel13GemmUniversalIN4cute5tupleIJiiiiEEENS1_10collective13CollectiveMmaINS1_35MainloopSm100TmaUmmaWarpSpecializedILi2ELi2ELi4ENS5_IJNS4_1CILi1EEESB_SB_EEEEENS5_IJNSA_ILi64EEENSA_ILi128EEESF_EEEfNS5_IJSB_llEEEfNS5_IJlSB_lEEENS4_8TiledMMAINS4_8MMA_AtomIJNS4_17SM100_MMA_TF32_SSINS_10tfloat32_tESM_fLi64ELi128ELNS4_4UMMA5MajorE1ELSO_0ELNSN_7ScaleInE0ELSP_0EEEEEENS4_6LayoutISC_NS5_IJNSA_ILi0EEEST_ST_EEEEENS5_IJNS4_10UnderscoreESW_SW_EEEEENS4_13SM90_TMA_LOADENS4_14ComposedLayoutINS4_7SwizzleILi2ELi5ELi2EEENS4_18smem_ptr_flag_bitsILi32EEENSS_INS5_IJNSA_ILi32EEENSA_ILi4EEEEEENS5_IJSB_S15_EEEEEEEvNS4_8identityESZ_NS10_INS11_ILi3ELi4ELi3EEES14_NSS_INS5_IJNSA_ILi8EEES15_EEENS5_IJS15_SB_EEEEEEEvS1B_EENS_8epilogue10collective18CollectiveEpilogueINS1J_23Sm100TmaWarpSpecializedILi4ELi2ELi16ELb1ELb0EEEJSG_NS5_IJNSS_ISE_SB_EENSS_IS15_SB_EEEEEfSI_fSI_NS1J_6fusion15FusionCallbacksIS1N_NS1R_17LinearCombinationIffffLNS_15FloatRoundStyleE2EEESG_S1Q_JEEENS4_5SM1004TMEM4LOAD26SM100_TMEM_LOAD_16dp128b8xESZ_S1H_NS4_17SM75_U32x4_LDSM_NENS4_14SM90_TMA_STOREES1H_NS4_17SM90_U32x4_STSM_NENS4_39AutoVectorizingCopyWithAssumedAlignmentILi128EEEEEEvvEEEEvNT_6ParamsE,"a",@progbits
	.sectionflags	@""
	.align	4
.nv.constant0._ZN7cutlass13device_kernelINS_4gemm6kernel13GemmUniversalIN4cute5tupleIJiiiiEEENS1_10collective13CollectiveMmaINS1_35MainloopSm100TmaUmmaWarpSpecializedILi2ELi2ELi4ENS5_IJNS4_1CILi1EEESB_SB_EEEEENS5_IJNSA_ILi64EEENSA_ILi128EEESF_EEEfNS5_IJSB_llEEEfNS5_IJlSB_lEEENS4_8TiledMMAINS4_8MMA_AtomIJNS4_17SM100_MMA_TF32_SSINS_10tfloat32_tESM_fLi64ELi128ELNS4_4UMMA5MajorE1ELSO_0ELNSN_7ScaleInE0ELSP_0EEEEEENS4_6LayoutISC_NS5_IJNSA_ILi0EEEST_ST_EEEEENS5_IJNS4_10UnderscoreESW_SW_EEEEENS4_13SM90_TMA_LOADENS4_14ComposedLayoutINS4_7SwizzleILi2ELi5ELi2EEENS4_18smem_ptr_flag_bitsILi32EEENSS_INS5_IJNSA_ILi32EEENSA_ILi4EEEEEENS5_IJSB_S15_EEEEEEEvNS4_8identityESZ_NS10_INS11_ILi3ELi4ELi3EEES14_NSS_INS5_IJNSA_ILi8EEES15_EEENS5_IJS15_SB_EEEEEEEvS1B_EENS_8epilogue10collective18CollectiveEpilogueINS1J_23Sm100TmaWarpSpecializedILi4ELi2ELi16ELb1ELb0EEEJSG_NS5_IJNSS_ISE_SB_EENSS_IS15_SB_EEEEEfSI_fSI_NS1J_6fusion15FusionCallbacksIS1N_NS1R_17LinearCombinationIffffLNS_15FloatRoundStyleE2EEESG_S1Q_JEEENS4_5SM1004TMEM4LOAD26SM100_TMEM_LOAD_16dp128b8xESZ_S1H_NS4_17SM75_U32x4_LDSM_NENS4_14SM90_TMA_STOREES1H_NS4_17SM90_U32x4_STSM_NENS4_39AutoVectorizingCopyWithAssumedAlignmentILi128EEEEEEvvEEEEvNT_6ParamsE:
	.zero		2944


//--------------------- SYMBOLS --------------------------

	.type		.nv.reservedSmem.offset0,@object
	.size		.nv.reservedSmem.offset0,0x4
	.type		.nv.reservedSmem.cap,@object
	.size		.nv.reservedSmem.cap,0x4
	.type		__assertfail,@function
